	.target	sm_100

	.elftype	@"ET_EXEC"


//--------------------- .note.nv.tkinfo           --------------------------
	.section	.note.nv.tkinfo,"",@"SHT_NOTE"
	.sectionflags	@"SHF_NOTE_NV_TKINFO"
	.tkinfo
        /*0018*/ 	.word	0x00000081
        /*0030*/ 	.string	""
        /*0030*/ 	.string	"ptxas"
        /*0030*/ 	.string	"Cuda compilation tools, release 12.9, V12.9.86"
        /*0030*/ 	.string	"Build cuda_12.9.r12.9/compiler.36037853_0"
        /*0030*/ 	.string	"-regUsageLevel 10 -arch sm_100f -m 64 "



//--------------------- .note.nv.cuver            --------------------------
	.section	.note.nv.cuver,"",@"SHT_NOTE"
	.sectionflags	@"SHF_NOTE_NV_CUVER"
        /*0018*/ 	.short	0x0001
        /*001a*/ 	.short	0x0064
        /*001c*/ 	.short	0x0001
        /*001e*/ 	.short	0x0000
        /*0020*/ 	.short	0x0001
        /*0022*/ 	.short	0x0000


//--------------------- .nv.info                  --------------------------
	.section	.nv.info,"",@"SHT_CUDA_INFO"
	.align	4


	//----- nvinfo : EIATTR_REGCOUNT
	.align		4
        /*0000*/ 	.byte	0x04, 0x2f
        /*0002*/ 	.short	(.L_15 - .L_14)
	.align		4
.L_14:
        /*0004*/ 	.word	index@(_ZN9deep_gemm24sm100_fp8_gemm_1d1d_implILN4cute4UMMA5MajorE0ELS3_0ELj0ELj24576ELj1536ELj128ELj224ELj128ELj1ELj128ELj128ELj64ELj4ELj128ELj128ELj1ELb0ELj151ELNS_8GemmTypeE0ELb0EN7cutlass10bfloat16_tENS_16EpilogueIdentityEEEvPijjj14CUtensorMap_stS9_S9_S9_S9_)
        /*0008*/ 	.word	0x00000038


	//----- nvinfo : EIATTR_FRAME_SIZE
	.align		4
.L_15:
        /*000c*/ 	.byte	0x04, 0x11
        /*000e*/ 	.short	(.L_17 - .L_16)
	.align		4
.L_16:
        /*0010*/ 	.word	index@($__internal_3_$__cuda_sm20_div_u16)
        /*0014*/ 	.word	0x00000000


	//----- nvinfo : EIATTR_FRAME_SIZE
	.align		4
.L_17:
        /*0018*/ 	.byte	0x04, 0x11
        /*001a*/ 	.short	(.L_19 - .L_18)
	.align		4
.L_18:
        /*001c*/ 	.word	index@($__internal_2_$__cuda_sm10x_tcgen05_guardrail_trap_unallocated_columns_being_dealloced)
        /*0020*/ 	.word	0x00000000


	//----- nvinfo : EIATTR_FRAME_SIZE
	.align		4
.L_19:
        /*0024*/ 	.byte	0x04, 0x11
        /*0026*/ 	.short	(.L_21 - .L_20)
	.align		4
.L_20:
        /*0028*/ 	.word	index@($__internal_1_$__cuda_sm10x_tcgen05_guardrail_trap_phase_invalid_during_alloc)
        /*002c*/ 	.word	0x00000000


	//----- nvinfo : EIATTR_FRAME_SIZE
	.align		4
.L_21:
        /*0030*/ 	.byte	0x04, 0x11
        /*0032*/ 	.short	(.L_23 - .L_22)
	.align		4
.L_22:
        /*0034*/ 	.word	index@($__internal_0_$__cuda_sm10x_tcgen05_guardrail_trap_col_being_dealloced_not_returned_by_alloc)
        /*0038*/ 	.word	0x00000000


	//----- nvinfo : EIATTR_FRAME_SIZE
	.align		4
.L_23:
        /*003c*/ 	.byte	0x04, 0x11
        /*003e*/ 	.short	(.L_25 - .L_24)
	.align		4
.L_24:
        /*0040*/ 	.word	index@(_ZN9deep_gemm24sm100_fp8_gemm_1d1d_implILN4cute4UMMA5MajorE0ELS3_0ELj0ELj24576ELj1536ELj128ELj224ELj128ELj1ELj128ELj128ELj64ELj4ELj128ELj128ELj1ELb0ELj151ELNS_8GemmTypeE0ELb0EN7cutlass10bfloat16_tENS_16EpilogueIdentityEEEvPijjj14CUtensorMap_stS9_S9_S9_S9_)
        /*0044*/ 	.word	0x00000000


	//----- nvinfo : EIATTR_MIN_STACK_SIZE
	.align		4
.L_25:
        /*0048*/ 	.byte	0x04, 0x12
        /*004a*/ 	.short	(.L_27 - .L_26)
	.align		4
.L_26:
        /*004c*/ 	.word	index@(_ZN9deep_gemm24sm100_fp8_gemm_1d1d_implILN4cute4UMMA5MajorE0ELS3_0ELj0ELj24576ELj1536ELj128ELj224ELj128ELj1ELj128ELj128ELj64ELj4ELj128ELj128ELj1ELb0ELj151ELNS_8GemmTypeE0ELb0EN7cutlass10bfloat16_tENS_16EpilogueIdentityEEEvPijjj14CUtensorMap_stS9_S9_S9_S9_)
        /*0050*/ 	.word	0x00000000
.L_27:


//--------------------- .nv.info._ZN9deep_gemm24sm100_fp8_gemm_1d1d_implILN4cute4UMMA5MajorE0ELS3_0ELj0ELj24576ELj1536ELj128ELj224ELj128ELj1ELj128ELj128ELj64ELj4ELj128ELj128ELj1ELb0ELj151ELNS_8GemmTypeE0ELb0EN7cutlass10bfloat16_tENS_16EpilogueIdentityEEEvPijjj14CUtensorMap_stS9_S9_S9_S9_ --------------------------
	.section	.nv.info._ZN9deep_gemm24sm100_fp8_gemm_1d1d_implILN4cute4UMMA5MajorE0ELS3_0ELj0ELj24576ELj1536ELj128ELj224ELj128ELj1ELj128ELj128ELj64ELj4ELj128ELj128ELj1ELb0ELj151ELNS_8GemmTypeE0ELb0EN7cutlass10bfloat16_tENS_16EpilogueIdentityEEEvPijjj14CUtensorMap_stS9_S9_S9_S9_,"",@"SHT_CUDA_INFO"
	.sectionflags	@""
	.align	4


	//----- nvinfo : EIATTR_CUDA_API_VERSION
	.align		4
        /*0000*/ 	.byte	0x04, 0x37
        /*0002*/ 	.short	(.L_29 - .L_28)
.L_28:
        /*0004*/ 	.word	0x00000081


	//----- nvinfo : EIATTR_KPARAM_INFO
	.align		4
.L_29:
        /*0008*/ 	.byte	0x04, 0x17
        /*000a*/ 	.short	(.L_31 - .L_30)
.L_30:
        /*000c*/ 	.word	0x00000000
        /*0010*/ 	.short	0x0008
        /*0012*/ 	.short	0x0240
        /*0014*/ 	.byte	0x00, 0xf0, 0x01, 0x02


	//----- nvinfo : EIATTR_KPARAM_INFO
	.align		4
.L_31:
        /*0018*/ 	.byte	0x04, 0x17
        /*001a*/ 	.short	(.L_33 - .L_32)
.L_32:
        /*001c*/ 	.word	0x00000000
        /*0020*/ 	.short	0x0007
        /*0022*/ 	.short	0x01c0
        /*0024*/ 	.byte	0x00, 0xf0, 0x01, 0x02


	//----- nvinfo : EIATTR_KPARAM_INFO
	.align		4
.L_33:
        /*0028*/ 	.byte	0x04, 0x17
        /*002a*/ 	.short	(.L_35 - .L_34)
.L_34:
        /*002c*/ 	.word	0x00000000
        /*0030*/ 	.short	0x0006
        /*0032*/ 	.short	0x0140
        /*0034*/ 	.byte	0x00, 0xf0, 0x01, 0x02


	//----- nvinfo : EIATTR_KPARAM_INFO
	.align		4
.L_35:
        /*0038*/ 	.byte	0x04, 0x17
        /*003a*/ 	.short	(.L_37 - .L_36)
.L_36:
        /*003c*/ 	.word	0x00000000
        /*0040*/ 	.short	0x0005
        /*0042*/ 	.short	0x00c0
        /*0044*/ 	.byte	0x00, 0xf0, 0x01, 0x02


	//----- nvinfo : EIATTR_KPARAM_INFO
	.align		4
.L_37:
        /*0048*/ 	.byte	0x04, 0x17
        /*004a*/ 	.short	(.L_39 - .L_38)
.L_38:
        /*004c*/ 	.word	0x00000000
        /*0050*/ 	.short	0x0004
        /*0052*/ 	.short	0x0040
        /*0054*/ 	.byte	0x00, 0xf0, 0x01, 0x02


	//----- nvinfo : EIATTR_KPARAM_INFO
	.align		4
.L_39:
        /*0058*/ 	.byte	0x04, 0x17
        /*005a*/ 	.short	(.L_41 - .L_40)
.L_40:
        /*005c*/ 	.word	0x00000000
        /*0060*/ 	.short	0x0003
        /*0062*/ 	.short	0x0010
        /*0064*/ 	.byte	0x00, 0xf0, 0x11, 0x00


	//----- nvinfo : EIATTR_KPARAM_INFO
	.align		4
.L_41:
        /*0068*/ 	.byte	0x04, 0x17
        /*006a*/ 	.short	(.L_43 - .L_42)
.L_42:
        /*006c*/ 	.word	0x00000000
        /*0070*/ 	.short	0x0002
        /*0072*/ 	.short	0x000c
        /*0074*/ 	.byte	0x00, 0xf0, 0x11, 0x00


	//----- nvinfo : EIATTR_KPARAM_INFO
	.align		4
.L_43:
        /*0078*/ 	.byte	0x04, 0x17
        /*007a*/ 	.short	(.L_45 - .L_44)
.L_44:
        /*007c*/ 	.word	0x00000000
        /*0080*/ 	.short	0x0001
        /*0082*/ 	.short	0x0008
        /*0084*/ 	.byte	0x00, 0xf0, 0x11, 0x00


	//----- nvinfo : EIATTR_KPARAM_INFO
	.align		4
.L_45:
        /*0088*/ 	.byte	0x04, 0x17
        /*008a*/ 	.short	(.L_47 - .L_46)
.L_46:
        /*008c*/ 	.word	0x00000000
        /*0090*/ 	.short	0x0000
        /*0092*/ 	.short	0x0000
        /*0094*/ 	.byte	0x00, 0xf5, 0x21, 0x00


	//----- nvinfo : EIATTR_AT_ENTRY_FRAGMENTS
	.align		4
.L_47:
        /*0098*/ 	.byte	0x04, 0x4f
        /*009a*/ 	.short	(.L_49 - .L_48)


	//   ....[0]....
.L_48:
        /*009c*/ 	.word	0x00000004


	//----- nvinfo : EIATTR_RESERVED_SMEM_USED
	.align		4
.L_49:
        /*00a0*/ 	.byte	0x01, 0x41
	.zero		2


	//----- nvinfo : EIATTR_SPARSE_MMA_MASK
	.align		4
        /*00a4*/ 	.byte	0x03, 0x50
        /*00a6*/ 	.short	0x0000


	//----- nvinfo : EIATTR_TCGEN05_1CTA_USED
	.align		4
        /*00a8*/ 	.byte	0x01, 0x51
	.zero		2


	//----- nvinfo : EIATTR_MAXREG_COUNT
	.align		4
        /*00ac*/ 	.byte	0x03, 0x1b
        /*00ae*/ 	.short	0x00ff


	//----- nvinfo : EIATTR_NUM_BARRIERS
	.align		4
        /*00b0*/ 	.byte	0x02, 0x4c
        /*00b2*/ 	.byte	0x09
	.zero		1


	//----- nvinfo : EIATTR_INT_WARP_WIDE_INSTR_OFFSETS
	.align		4
        /*00b4*/ 	.byte	0x04, 0x31
        /*00b6*/ 	.short	(.L_51 - .L_50)


	//   ....[0]....
.L_50:
        /*00b8*/ 	.word	0x00004bb0


	//   ....[1]....
        /*00bc*/ 	.word	0x00004bd0


	//----- nvinfo : EIATTR_COOP_GROUP_MASK_REGIDS
	.align		4
.L_51:
        /*00c0*/ 	.byte	0x04, 0x29
        /*00c2*/ 	.short	(.L_53 - .L_52)


	//   ....[0]....
.L_52:
        /*00c4*/ 	.word	0xffffffff


	//   ....[1]....
        /*00c8*/ 	.word	0xffffffff


	//   ....[2]....
        /*00cc*/ 	.word	0xffffffff


	//   ....[3]....
        /*00d0*/ 	.word	0xffffffff


	//   ....[4]....
        /*00d4*/ 	.word	0xffffffff


	//   ....[5]....
        /*00d8*/ 	.word	0xffffffff


	//   ....[6]....
        /*00dc*/ 	.word	0xffffffff


	//   ....[7]....
        /*00e0*/ 	.word	0xffffffff


	//   ....[8]....
        /*00e4*/ 	.word	0xffffffff


	//   ....[9]....
        /*00e8*/ 	.word	0xffffffff


	//   ....[10]....
        /*00ec*/ 	.word	0xffffffff


	//   ....[11]....
        /*00f0*/ 	.word	0xffffffff


	//   ....[12]....
        /*00f4*/ 	.word	0xffffffff


	//   ....[13]....
        /*00f8*/ 	.word	0xffffffff


	//----- nvinfo : EIATTR_COOP_GROUP_INSTR_OFFSETS
	.align		4
.L_53:
        /*00fc*/ 	.byte	0x04, 0x28
        /*00fe*/ 	.short	(.L_55 - .L_54)


	//   ....[0]....
.L_54:
        /*0100*/ 	.word	0x00000030


	//   ....[1]....
        /*0104*/ 	.word	0x00000470


	//   ....[2]....
        /*0108*/ 	.word	0x00000730


	//   ....[3]....
        /*010c*/ 	.word	0x00000b70


	//   ....[4]....
        /*0110*/ 	.word	0x00000c20


	//   ....[5]....
        /*0114*/ 	.word	0x00000cd0


	//   ....[6]....
        /*0118*/ 	.word	0x000012f0


	//   ....[7]....
        /*011c*/ 	.word	0x00001310


	//   ....[8]....
        /*0120*/ 	.word	0x00001330


	//   ....[9]....
        /*0124*/ 	.word	0x00001580


	//   ....[10]....
        /*0128*/ 	.word	0x000015b0


	//   ....[11]....
        /*012c*/ 	.word	0x000015d0


	//   ....[12]....
        /*0130*/ 	.word	0x00004ad0


	//   ....[13]....
        /*0134*/ 	.word	0x00004c90


	//----- nvinfo : EIATTR_VRC_CTA_INIT_COUNT
	.align		4
.L_55:
        /*0138*/ 	.byte	0x02, 0x4a
        /*013a*/ 	.byte	0x80
	.zero		1


	//----- nvinfo : EIATTR_MBARRIER_INSTR_OFFSETS
	.align		4
        /*013c*/ 	.byte	0x04, 0x39
        /*013e*/ 	.short	(.L_57 - .L_56)


	//   ....[0]....
.L_56:
        /*0140*/ 	.word	0x00000330
        /*0144*/ 	.word	0x000000ff
        /*0148*/ 	.word	0x00031800
        /*014c*/ 	.short	0x0100
        /*014e*/ 	.byte	0x05
	.zero		1


	//   ....[1]....
        /*0150*/ 	.word	0x00000340
        /*0154*/ 	.word	0x000000ff
        /*0158*/ 	.word	0x00031820
        /*015c*/ 	.short	0x0100
        /*015e*/ 	.byte	0x05
	.zero		1


	//   ....[2]....
        /*0160*/ 	.word	0x00000350
        /*0164*/ 	.word	0x000000ff
        /*0168*/ 	.word	0x00031840
        /*016c*/ 	.short	0x0100
        /*016e*/ 	.byte	0x05
	.zero		1


	//   ....[3]....
        /*0170*/ 	.word	0x00000360
        /*0174*/ 	.word	0x000000ff
        /*0178*/ 	.word	0x00031808
        /*017c*/ 	.short	0x0100
        /*017e*/ 	.byte	0x05
	.zero		1


	//   ....[4]....
        /*0180*/ 	.word	0x00000370
        /*0184*/ 	.word	0x000000ff
        /*0188*/ 	.word	0x00031828
        /*018c*/ 	.short	0x0100
        /*018e*/ 	.byte	0x05
	.zero		1


	//   ....[5]....
        /*0190*/ 	.word	0x00000380
        /*0194*/ 	.word	0x000000ff
        /*0198*/ 	.word	0x00031848
        /*019c*/ 	.short	0x0100
        /*019e*/ 	.byte	0x05
	.zero		1


	//   ....[6]....
        /*01a0*/ 	.word	0x00000390
        /*01a4*/ 	.word	0x000000ff
        /*01a8*/ 	.word	0x00031810
        /*01ac*/ 	.short	0x0100
        /*01ae*/ 	.byte	0x05
	.zero		1


	//   ....[7]....
        /*01b0*/ 	.word	0x000003a0
        /*01b4*/ 	.word	0x000000ff
        /*01b8*/ 	.word	0x00031830
        /*01bc*/ 	.short	0x0100
        /*01be*/ 	.byte	0x05
	.zero		1


	//   ....[8]....
        /*01c0*/ 	.word	0x000003b0
        /*01c4*/ 	.word	0x000000ff
        /*01c8*/ 	.word	0x00031850
        /*01cc*/ 	.short	0x0100
        /*01ce*/ 	.byte	0x05
	.zero		1


	//   ....[9]....
        /*01d0*/ 	.word	0x000003c0
        /*01d4*/ 	.word	0x000000ff
        /*01d8*/ 	.word	0x00031818
        /*01dc*/ 	.short	0x0100
        /*01de*/ 	.byte	0x05
	.zero		1


	//   ....[10]....
        /*01e0*/ 	.word	0x000003d0
        /*01e4*/ 	.word	0x000000ff
        /*01e8*/ 	.word	0x00031838
        /*01ec*/ 	.short	0x0100
        /*01ee*/ 	.byte	0x05
	.zero		1


	//   ....[11]....
        /*01f0*/ 	.word	0x000003e0
        /*01f4*/ 	.word	0x000000ff
        /*01f8*/ 	.word	0x00031858
        /*01fc*/ 	.short	0x0100
        /*01fe*/ 	.byte	0x05
	.zero		1


	//   ....[12]....
        /*0200*/ 	.word	0x000003f0
        /*0204*/ 	.word	0x000000ff
        /*0208*/ 	.word	0x00031860
        /*020c*/ 	.short	0x0100
        /*020e*/ 	.byte	0x05
	.zero		1


	//   ....[13]....
        /*0210*/ 	.word	0x00000400
        /*0214*/ 	.word	0x000000ff
        /*0218*/ 	.word	0x00031870
        /*021c*/ 	.short	0x0100
        /*021e*/ 	.byte	0x05
	.zero		1


	//   ....[14]....
        /*0220*/ 	.word	0x00000410
        /*0224*/ 	.word	0x000000ff
        /*0228*/ 	.word	0x00031868
        /*022c*/ 	.short	0x0100
        /*022e*/ 	.byte	0x05
	.zero		1


	//   ....[15]....
        /*0230*/ 	.word	0x00000420
        /*0234*/ 	.word	0x000000ff
        /*0238*/ 	.word	0x00031878
        /*023c*/ 	.short	0x0100
        /*023e*/ 	.byte	0x05
	.zero		1


	//   ....[16]....
        /*0240*/ 	.word	0x00000a20
        /*0244*/ 	.word	0x00000002
        /*0248*/ 	.word	0x00031800
        /*024c*/ 	.short	0x010a
        /*024e*/ 	.byte	0xff
	.zero		1


	//   ....[17]....
        /*0250*/ 	.word	0x00000db0
        /*0254*/ 	.word	0x00000002
        /*0258*/ 	.word	0x00000000
        /*025c*/ 	.short	0x0101
        /*025e*/ 	.byte	0xff
	.zero		1


	//   ....[18]....
        /*0260*/ 	.word	0x000010e0
        /*0264*/ 	.word	0x00000000
        /*0268*/ 	.word	0x00031870
        /*026c*/ 	.short	0x010a
        /*026e*/ 	.byte	0x08
	.zero		1


	//   ....[19]....
        /*0270*/ 	.word	0x00001180
        /*0274*/ 	.word	0x000000ff
        /*0278*/ 	.word	0x00031840
        /*027c*/ 	.short	0x010a
        /*027e*/ 	.byte	0x0d
	.zero		1


	//   ....[20]....
        /*0280*/ 	.word	0x00001550
        /*0284*/ 	.word	0x000000ff
        /*0288*/ 	.word	0x00031840
        /*028c*/ 	.short	0x010a
        /*028e*/ 	.byte	0x09
	.zero		1


	//   ....[21]....
        /*0290*/ 	.word	0x00001b20
        /*0294*/ 	.word	0x00000000
        /*0298*/ 	.word	0x00031820
        /*029c*/ 	.short	0x010a
        /*029e*/ 	.byte	0xff
	.zero		1


	//   ....[22]....
        /*02a0*/ 	.word	0x00001ec0
        /*02a4*/ 	.word	0x00000000
        /*02a8*/ 	.word	0x00031828
        /*02ac*/ 	.short	0x010a
        /*02ae*/ 	.byte	0xff
	.zero		1


	//   ....[23]....
        /*02b0*/ 	.word	0x00002030
        /*02b4*/ 	.word	0x00000000
        /*02b8*/ 	.word	0x00031830
        /*02bc*/ 	.short	0x010a
        /*02be*/ 	.byte	0xff
	.zero		1


	//   ....[24]....
        /*02c0*/ 	.word	0x00002190
        /*02c4*/ 	.word	0x00000000
        /*02c8*/ 	.word	0x00031838
        /*02cc*/ 	.short	0x010a
        /*02ce*/ 	.byte	0xff
	.zero		1


	//   ....[25]....
        /*02d0*/ 	.word	0x000022e0
        /*02d4*/ 	.word	0x00000000
        /*02d8*/ 	.word	0x00031820
        /*02dc*/ 	.short	0x010a
        /*02de*/ 	.byte	0xff
	.zero		1


	//   ....[26]....
        /*02e0*/ 	.word	0x000024f0
        /*02e4*/ 	.word	0x00000000
        /*02e8*/ 	.word	0x00031828
        /*02ec*/ 	.short	0x010a
        /*02ee*/ 	.byte	0xff
	.zero		1


	//   ....[27]....
        /*02f0*/ 	.word	0x00002620
        /*02f4*/ 	.word	0x00000000
        /*02f8*/ 	.word	0x00031830
        /*02fc*/ 	.short	0x010a
        /*02fe*/ 	.byte	0xff
	.zero		1


	//   ....[28]....
        /*0300*/ 	.word	0x00002750
        /*0304*/ 	.word	0x00000000
        /*0308*/ 	.word	0x00031838
        /*030c*/ 	.short	0x010a
        /*030e*/ 	.byte	0xff
	.zero		1


	//   ....[29]....
        /*0310*/ 	.word	0x00002880
        /*0314*/ 	.word	0x00000000
        /*0318*/ 	.word	0x00031820
        /*031c*/ 	.short	0x010a
        /*031e*/ 	.byte	0xff
	.zero		1


	//   ....[30]....
        /*0320*/ 	.word	0x00002a90
        /*0324*/ 	.word	0x00000000
        /*0328*/ 	.word	0x00031828
        /*032c*/ 	.short	0x010a
        /*032e*/ 	.byte	0xff
	.zero		1


	//   ....[31]....
        /*0330*/ 	.word	0x00002bc0
        /*0334*/ 	.word	0x00000000
        /*0338*/ 	.word	0x00031830
        /*033c*/ 	.short	0x010a
        /*033e*/ 	.byte	0xff
	.zero		1


	//   ....[32]....
        /*0340*/ 	.word	0x00002cf0
        /*0344*/ 	.word	0x00000000
        /*0348*/ 	.word	0x00031838
        /*034c*/ 	.short	0x010a
        /*034e*/ 	.byte	0xff
	.zero		1


	//   ....[33]....
        /*0350*/ 	.word	0x00003190
        /*0354*/ 	.word	0x00000002
        /*0358*/ 	.word	0x00031860
        /*035c*/ 	.short	0x010a
        /*035e*/ 	.byte	0xff
	.zero		1


	//   ....[34]....
        /*0360*/ 	.word	0x00004950
        /*0364*/ 	.word	0x00000002
        /*0368*/ 	.word	0x00000000
        /*036c*/ 	.short	0x0101
        /*036e*/ 	.byte	0xff
	.zero		1


	//   ....[35]....
        /*0370*/ 	.word	0x00004cc0
        /*0374*/ 	.word	0x00000002
        /*0378*/ 	.word	0x00031800
        /*037c*/ 	.short	0x010a
        /*037e*/ 	.byte	0xff
	.zero		1


	//   ....[36]....
        /*0380*/ 	.word	0x00004d40
        /*0384*/ 	.word	0x00000000
        /*0388*/ 	.word	0x00031870
        /*038c*/ 	.short	0x010a
        /*038e*/ 	.byte	0xff
	.zero		1


	//   ....[37]....
        /*0390*/ 	.word	0x00004db0
        /*0394*/ 	.word	0x00000002
        /*0398*/ 	.word	0x00031840
        /*039c*/ 	.short	0x010a
        /*039e*/ 	.byte	0xff
	.zero		1


	//   ....[38]....
        /*03a0*/ 	.word	0x00004e20
        /*03a4*/ 	.word	0x00000000
        /*03a8*/ 	.word	0x00031840
        /*03ac*/ 	.short	0x010a
        /*03ae*/ 	.byte	0xff
	.zero		1


	//   ....[39]....
        /*03b0*/ 	.word	0x00004e90
        /*03b4*/ 	.word	0x00000000
        /*03b8*/ 	.word	0x00031820
        /*03bc*/ 	.short	0x010a
        /*03be*/ 	.byte	0xff
	.zero		1


	//   ....[40]....
        /*03c0*/ 	.word	0x00004f00
        /*03c4*/ 	.word	0x00000000
        /*03c8*/ 	.word	0x00031828
        /*03cc*/ 	.short	0x010a
        /*03ce*/ 	.byte	0xff
	.zero		1


	//   ....[41]....
        /*03d0*/ 	.word	0x00004f70
        /*03d4*/ 	.word	0x00000000
        /*03d8*/ 	.word	0x00031830
        /*03dc*/ 	.short	0x010a
        /*03de*/ 	.byte	0xff
	.zero		1


	//   ....[42]....
        /*03e0*/ 	.word	0x00004fe0
        /*03e4*/ 	.word	0x00000000
        /*03e8*/ 	.word	0x00031838
        /*03ec*/ 	.short	0x010a
        /*03ee*/ 	.byte	0xff
	.zero		1


	//   ....[43]....
        /*03f0*/ 	.word	0x00005050
        /*03f4*/ 	.word	0x00000000
        /*03f8*/ 	.word	0x00031820
        /*03fc*/ 	.short	0x010a
        /*03fe*/ 	.byte	0xff
	.zero		1


	//   ....[44]....
        /*0400*/ 	.word	0x000050c0
        /*0404*/ 	.word	0x00000000
        /*0408*/ 	.word	0x00031828
        /*040c*/ 	.short	0x010a
        /*040e*/ 	.byte	0xff
	.zero		1


	//   ....[45]....
        /*0410*/ 	.word	0x00005130
        /*0414*/ 	.word	0x00000000
        /*0418*/ 	.word	0x00031830
        /*041c*/ 	.short	0x010a
        /*041e*/ 	.byte	0xff
	.zero		1


	//   ....[46]....
        /*0420*/ 	.word	0x000051a0
        /*0424*/ 	.word	0x00000000
        /*0428*/ 	.word	0x00031838
        /*042c*/ 	.short	0x010a
        /*042e*/ 	.byte	0xff
	.zero		1


	//   ....[47]....
        /*0430*/ 	.word	0x00005210
        /*0434*/ 	.word	0x00000000
        /*0438*/ 	.word	0x00031820
        /*043c*/ 	.short	0x010a
        /*043e*/ 	.byte	0xff
	.zero		1


	//   ....[48]....
        /*0440*/ 	.word	0x00005280
        /*0444*/ 	.word	0x00000000
        /*0448*/ 	.word	0x00031828
        /*044c*/ 	.short	0x010a
        /*044e*/ 	.byte	0xff
	.zero		1


	//   ....[49]....
        /*0450*/ 	.word	0x000052f0
        /*0454*/ 	.word	0x00000000
        /*0458*/ 	.word	0x00031830
        /*045c*/ 	.short	0x010a
        /*045e*/ 	.byte	0xff
	.zero		1


	//   ....[50]....
        /*0460*/ 	.word	0x00005360
        /*0464*/ 	.word	0x00000000
        /*0468*/ 	.word	0x00031838
        /*046c*/ 	.short	0x010a
        /*046e*/ 	.byte	0xff
	.zero		1


	//   ....[51]....
        /*0470*/ 	.word	0x000053c0
        /*0474*/ 	.word	0x00000002
        /*0478*/ 	.word	0x00031860
        /*047c*/ 	.short	0x010a
        /*047e*/ 	.byte	0xff
	.zero		1


	//----- nvinfo : EIATTR_NUM_MBARRIERS
	.align		4
.L_57:
        /*0480*/ 	.byte	0x03, 0x38
        /*0482*/ 	.short	0x0010


	//----- nvinfo : EIATTR_EXIT_INSTR_OFFSETS
	.align		4
        /*0484*/ 	.byte	0x04, 0x1c
        /*0486*/ 	.short	(.L_59 - .L_58)


	//   ....[0]....
.L_58:
        /*0488*/ 	.word	0x00000830


	//   ....[1]....
        /*048c*/ 	.word	0x00000e10


	//   ....[2]....
        /*0490*/ 	.word	0x00000ef0


	//   ....[3]....
        /*0494*/ 	.word	0x000018d0


	//   ....[4]....
        /*0498*/ 	.word	0x00001940


	//   ....[5]....
        /*049c*/ 	.word	0x00002e40


	//   ....[6]....
        /*04a0*/ 	.word	0x00002ea0


	//   ....[7]....
        /*04a4*/ 	.word	0x00004ab0


	//   ....[8]....
        /*04a8*/ 	.word	0x00004ca0


	//----- nvinfo : EIATTR_MAX_THREADS
	.align		4
.L_59:
        /*04ac*/ 	.byte	0x04, 0x05
        /*04ae*/ 	.short	(.L_61 - .L_60)
.L_60:
        /*04b0*/ 	.word	0x00000100
        /*04b4*/ 	.word	0x00000001
        /*04b8*/ 	.word	0x00000001


	//----- nvinfo : EIATTR_CRS_STACK_SIZE
	.align		4
.L_61:
        /*04bc*/ 	.byte	0x04, 0x1e
        /*04be*/ 	.short	(.L_63 - .L_62)
.L_62:
        /*04c0*/ 	.word	0x00000000


	//----- nvinfo : EIATTR_CBANK_PARAM_SIZE
	.align		4
.L_63:
        /*04c4*/ 	.byte	0x03, 0x19
        /*04c6*/ 	.short	0x02c0


	//----- nvinfo : EIATTR_PARAM_CBANK
	.align		4
        /*04c8*/ 	.byte	0x04, 0x0a
        /*04ca*/ 	.short	(.L_65 - .L_64)
	.align		4
.L_64:
        /*04cc*/ 	.word	index@(.nv.constant0._ZN9deep_gemm24sm100_fp8_gemm_1d1d_implILN4cute4UMMA5MajorE0ELS3_0ELj0ELj24576ELj1536ELj128ELj224ELj128ELj1ELj128ELj128ELj64ELj4ELj128ELj128ELj1ELb0ELj151ELNS_8GemmTypeE0ELb0EN7cutlass10bfloat16_tENS_16EpilogueIdentityEEEvPijjj14CUtensorMap_stS9_S9_S9_S9_)
        /*04d0*/ 	.short	0x0380
        /*04d2*/ 	.short	0x02c0


	//----- nvinfo : EIATTR_SW_WAR
	.align		4
.L_65:
        /*04d4*/ 	.byte	0x04, 0x36
        /*04d6*/ 	.short	(.L_67 - .L_66)
.L_66:
        /*04d8*/ 	.word	0x00000008
.L_67:


//--------------------- .nv.compat                --------------------------
	.section	.nv.compat,"",@"SHT_CUDA_COMPAT_INFO"
	.align	4
        /*0000*/ 	.byte	0x02, 0x02, 0x02, 0x00, 0x02, 0x05, 0x05, 0x00, 0x02, 0x03, 0x01, 0x00, 0x02, 0x06, 0x01, 0x00


//--------------------- .nv.callgraph             --------------------------
	.section	.nv.callgraph,"",@"SHT_CUDA_CALLGRAPH"
	.align	4
	.sectionentsize	8
	.align		4
        /*0000*/ 	.word	0x00000000
	.align		4
        /*0004*/ 	.word	0xffffffff
	.align		4
        /*0008*/ 	.word	0x00000000
	.align		4
        /*000c*/ 	.word	0xfffffffe
	.align		4
        /*0010*/ 	.word	0x00000000
	.align		4
        /*0014*/ 	.word	0xfffffffd
	.align		4
        /*0018*/ 	.word	0x00000000
	.align		4
        /*001c*/ 	.word	0xfffffffc


//--------------------- .nv.constant4             --------------------------
	.section	.nv.constant4,"a",@progbits
	.align	8
	.align		8
.nv.constant4:
        /*0000*/ 	.dword	_ZN45_INTERNAL_3721b403_9_kernel_cu_5c48e99b_913674cuda3std3__45__cpo5beginE
	.align		8
        /*0008*/ 	.dword	_ZN45_INTERNAL_3721b403_9_kernel_cu_5c48e99b_913674cuda3std3__45__cpo3endE
	.align		8
        /*0010*/ 	.dword	_ZN45_INTERNAL_3721b403_9_kernel_cu_5c48e99b_913674cuda3std3__45__cpo6cbeginE
	.align		8
        /*0018*/ 	.dword	_ZN45_INTERNAL_3721b403_9_kernel_cu_5c48e99b_913674cuda3std3__45__cpo4cendE
	.align		8
        /*0020*/ 	.dword	_ZN45_INTERNAL_3721b403_9_kernel_cu_5c48e99b_913674cuda3std3__447_GLOBAL__N__3721b403_9_kernel_cu_5c48e99b_913676ignoreE
	.align		8
        /*0028*/ 	.dword	_ZN45_INTERNAL_3721b403_9_kernel_cu_5c48e99b_913674cuda3std3__419piecewise_constructE
	.align		8
        /*0030*/ 	.dword	_ZN45_INTERNAL_3721b403_9_kernel_cu_5c48e99b_913674cuda3std3__48in_placeE
	.align		8
        /*0038*/ 	.dword	_ZN45_INTERNAL_3721b403_9_kernel_cu_5c48e99b_913674cuda3std6ranges3__45__cpo4swapE
	.align		8
        /*0040*/ 	.dword	_ZN45_INTERNAL_3721b403_9_kernel_cu_5c48e99b_913674cuda3std6ranges3__45__cpo9iter_moveE
	.align		8
        /*0048*/ 	.dword	_ZN45_INTERNAL_3721b403_9_kernel_cu_5c48e99b_913674cute7productE
	.align		8
        /*0050*/ 	.dword	_ZN45_INTERNAL_3721b403_9_kernel_cu_5c48e99b_913674cute1_E


//--------------------- .text._ZN9deep_gemm24sm100_fp8_gemm_1d1d_implILN4cute4UMMA5MajorE0ELS3_0ELj0ELj24576ELj1536ELj128ELj224ELj128ELj1ELj128ELj128ELj64ELj4ELj128ELj128ELj1ELb0ELj151ELNS_8GemmTypeE0ELb0EN7cutlass10bfloat16_tENS_16EpilogueIdentityEEEvPijjj14CUtensorMap_stS9_S9_S9_S9_ --------------------------
	.section	.text._ZN9deep_gemm24sm100_fp8_gemm_1d1d_implILN4cute4UMMA5MajorE0ELS3_0ELj0ELj24576ELj1536ELj128ELj224ELj128ELj1ELj128ELj128ELj64ELj4ELj128ELj128ELj1ELb0ELj151ELNS_8GemmTypeE0ELb0EN7cutlass10bfloat16_tENS_16EpilogueIdentityEEEvPijjj14CUtensorMap_stS9_S9_S9_S9_,"ax",@progbits
	.align	128
        .global         _ZN9deep_gemm24sm100_fp8_gemm_1d1d_implILN4cute4UMMA5MajorE0ELS3_0ELj0ELj24576ELj1536ELj128ELj224ELj128ELj1ELj128ELj128ELj64ELj4ELj128ELj128ELj1ELb0ELj151ELNS_8GemmTypeE0ELb0EN7cutlass10bfloat16_tENS_16EpilogueIdentityEEEvPijjj14CUtensorMap_stS9_S9_S9_S9_
        .type           _ZN9deep_gemm24sm100_fp8_gemm_1d1d_implILN4cute4UMMA5MajorE0ELS3_0ELj0ELj24576ELj1536ELj128ELj224ELj128ELj1ELj128ELj128ELj64ELj4ELj128ELj128ELj1ELb0ELj151ELNS_8GemmTypeE0ELb0EN7cutlass10bfloat16_tENS_16EpilogueIdentityEEEvPijjj14CUtensorMap_stS9_S9_S9_S9_,@function
        .size           _ZN9deep_gemm24sm100_fp8_gemm_1d1d_implILN4cute4UMMA5MajorE0ELS3_0ELj0ELj24576ELj1536ELj128ELj224ELj128ELj1ELj128ELj128ELj64ELj4ELj128ELj128ELj1ELb0ELj151ELNS_8GemmTypeE0ELb0EN7cutlass10bfloat16_tENS_16EpilogueIdentityEEEvPijjj14CUtensorMap_stS9_S9_S9_S9_,(.L_x_104 - _ZN9deep_gemm24sm100_fp8_gemm_1d1d_implILN4cute4UMMA5MajorE0ELS3_0ELj0ELj24576ELj1536ELj128ELj224ELj128ELj1ELj128ELj128ELj64ELj4ELj128ELj128ELj1ELb0ELj151ELNS_8GemmTypeE0ELb0EN7cutlass10bfloat16_tENS_16EpilogueIdentityEEEvPijjj14CUtensorMap_stS9_S9_S9_S9_)
        .other          _ZN9deep_gemm24sm100_fp8_gemm_1d1d_implILN4cute4UMMA5MajorE0ELS3_0ELj0ELj24576ELj1536ELj128ELj224ELj128ELj1ELj128ELj128ELj64ELj4ELj128ELj128ELj1ELb0ELj151ELNS_8GemmTypeE0ELb0EN7cutlass10bfloat16_tENS_16EpilogueIdentityEEEvPijjj14CUtensorMap_stS9_S9_S9_S9_,@"STO_CUDA_ENTRY STV_DEFAULT"
_ZN9deep_gemm24sm100_fp8_gemm_1d1d_implILN4cute4UMMA5MajorE0ELS3_0ELj0ELj24576ELj1536ELj128ELj224ELj128ELj1ELj128ELj128ELj64ELj4ELj128ELj128ELj1ELb0ELj151ELNS_8GemmTypeE0ELb0EN7cutlass10bfloat16_tENS_16EpilogueIdentityEEEvPijjj14CUtensorMap_stS9_S9_S9_S9_:
.text._ZN9deep_gemm24sm100_fp8_gemm_1d1d_implILN4cute4UMMA5MajorE0ELS3_0ELj0ELj24576ELj1536ELj128ELj224ELj128ELj1ELj128ELj128ELj64ELj4ELj128ELj128ELj1ELb0ELj151ELNS_8GemmTypeE0ELb0EN7cutlass10bfloat16_tENS_16EpilogueIdentityEEEvPijjj14CUtensorMap_stS9_S9_S9_S9_:
[----:B------:R-:W1:Y:S01]  /*0000*/  LDC R1, c[0x0][0x37c] ;  /* 0x0000df00ff017b82 */ /* 0x000e620000000800 */
[----:B------:R-:W2:Y:S02]  /*0010*/  S2R R0, SR_TID.X ;  /* 0x0000000000007919 */ /* 0x000ea40000002100 */
[----:B--2---:R-:W-:-:S05]  /*0020*/  SHF.R.U32.HI R0, RZ, 0x5, R0 ;  /* 0x00000005ff007819 */ /* 0x004fca0000011600 */
[----:B------:R-:W2:Y:S02]  /*0030*/  SHFL.IDX PT, R3, R0, RZ, 0x1f ;  /* 0x00001fff00037589 */ /* 0x000ea400000e0000 */
[----:B--2---:R-:W-:-:S13]  /*0040*/  ISETP.NE.AND P0, PT, R3, 0x2, PT ;  /* 0x000000020300780c */ /* 0x004fda0003f05270 */
[----:B-1----:R-:W-:Y:S05]  /*0050*/  @!P0 BRA `(.L_x_0) ;  /* 0x0000000400008947 */ /* 0x002fea0003800000 */
[----:B------:R-:W-:-:S13]  /*0060*/  ISETP.NE.AND P0, PT, R3, 0x1, PT ;  /* 0x000000010300780c */ /* 0x000fda0003f05270 */
[----:B------:R-:W-:Y:S05]  /*0070*/  @!P0 BRA `(.L_x_1) ;  /* 0x0000000000608947 */ /* 0x000fea0003800000 */
[----:B------:R-:W-:-:S13]  /*0080*/  ISETP.NE.AND P0, PT, R3, RZ, PT ;  /* 0x000000ff0300720c */ /* 0x000fda0003f05270 */
[----:B------:R-:W-:Y:S05]  /*0090*/  @P0 BRA `(.L_x_2) ;  /* 0x0000000400a80947 */ /* 0x000fea0003800000 */
[----:B------:R-:W-:Y:S01]  /*00a0*/  ELECT P0, URZ, PT ;  /* 0x0000000000ff782f */ /* 0x000fe20003800000 */
[----:B------:R-:W-:-:S12]  /*00b0*/  BSSY.RECONVERGENT B0, `(.L_x_3) ;  /* 0x0000013000007945 */ /* 0x000fd80003800200 */
[----:B------:R-:W-:Y:S05]  /*00c0*/  @!P0 BRA `(.L_x_4) ;  /* 0x0000000000448947 */ /* 0x000fea0003800000 */
[----:B------:R-:W1:Y:S02]  /*00d0*/  LDCU.64 UR4, c[0x0][0x348] ;  /* 0x00006900ff0477ac */ /* 0x000e640008000a00 */
[----:B-1----:R-:W-:Y:S02]  /*00e0*/  UIADD3 UR12, UP4, UPT, UR4, 0x40, URZ ;  /* 0x00000040040c7890 */ /* 0x002fe4000ff9e0ff */
[----:B------:R-:W-:Y:S02]  /*00f0*/  UIADD3 UR10, UP3, UPT, UR4, 0xc0, URZ ;  /* 0x000000c0040a7890 */ /* 0x000fe4000ff7e0ff */
[----:B------:R-:W-:Y:S02]  /*0100*/  UIADD3 UR8, UP2, UPT, UR4, 0x140, URZ ;  /* 0x0000014004087890 */ /* 0x000fe4000ff5e0ff */
[----:B------:R-:W-:Y:S02]  /*0110*/  UIADD3 UR6, UP1, UPT, UR4, 0x1c0, URZ ;  /* 0x000001c004067890 */ /* 0x000fe4000ff3e0ff */
[----:B------:R-:W-:-:S02]  /*0120*/  UIADD3 UR4, UP0, UPT, UR4, 0x240, URZ ;  /* 0x0000024004047890 */ /* 0x000fc4000ff1e0ff */
[----:B------:R-:W-:Y:S02]  /*0130*/  UIADD3.X UR13, UPT, UPT, URZ, UR5, URZ, UP4, !UPT ;  /* 0x00000005ff0d7290 */ /* 0x000fe4000a7fe4ff */
[----:B------:R-:W-:Y:S02]  /*0140*/  UIADD3.X UR11, UPT, UPT, URZ, UR5, URZ, UP3, !UPT ;  /* 0x00000005ff0b7290 */ /* 0x000fe40009ffe4ff */
[----:B------:R-:W-:Y:S02]  /*0150*/  UIADD3.X UR9, UPT, UPT, URZ, UR5, URZ, UP2, !UPT ;  /* 0x00000005ff097290 */ /* 0x000fe400097fe4ff */
[----:B------:R-:W-:Y:S02]  /*0160*/  UIADD3.X UR7, UPT, UPT, URZ, UR5, URZ, UP1, !UPT ;  /* 0x00000005ff077290 */ /* 0x000fe40008ffe4ff */
[----:B------:R-:W-:Y:S01]  /*0170*/  UIADD3.X UR5, UPT, UPT, URZ, UR5, URZ, UP0, !UPT ;  /* 0x00000005ff057290 */ /* 0x000fe200087fe4ff */
[----:B------:R1:W-:Y:S02]  /*0180*/  UTMACCTL.PF [UR12] ;  /* 0x000000000c0079b9 */ /* 0x0003e40008040000 */
[----:B------:R1:W-:Y:S02]  /*0190*/  UTMACCTL.PF [UR10] ;  /* 0x000000000a0079b9 */ /* 0x0003e40008040000 */
[----:B------:R1:W-:Y:S02]  /*01a0*/  UTMACCTL.PF [UR8] ;  /* 0x00000000080079b9 */ /* 0x0003e40008040000 */
[----:B------:R1:W-:Y:S02]  /*01b0*/  UTMACCTL.PF [UR6] ;  /* 0x00000000060079b9 */ /* 0x0003e40008040000 */
[----:B------:R1:W-:Y:S02]  /*01c0*/  UTMACCTL.PF [UR4] ;  /* 0x00000000040079b9 */ /* 0x0003e40008040000 */
[----:B-1----:R-:W-:Y:S01]  /*01d0*/  NOP ;  /* 0x0000000000007918 */ /* 0x002fe20000000000 */
.L_x_4:
[----:B------:R-:W-:Y:S05]  /*01e0*/  BSYNC.RECONVERGENT B0 ;  /* 0x0000000000007941 */ /* 0x000fea0003800200 */
.L_x_3:
[----:B------:R-:W-:Y:S05]  /*01f0*/  BRA `(.L_x_2) ;  /* 0x0000000400507947 */ /* 0x000fea0003800000 */
.L_x_1:
[----:B------:R-:W-:Y:S01]  /*0200*/  ELECT P0, URZ, PT ;  /* 0x0000000000ff782f */ /* 0x000fe20003800000 */
[----:B------:R-:W-:-:S12]  /*0210*/  BSSY.RECONVERGENT B0, `(.L_x_5) ;  /* 0x0000023000007945 */ /* 0x000fd80003800200 */
[----:B------:R-:W-:Y:S05]  /*0220*/  @!P0 BRA `(.L_x_6) ;  /* 0x0000000000848947 */ /* 0x000fea0003800000 */
[----:B------:R-:W1:Y:S01]  /*0230*/  S2UR UR5, SR_CgaCtaId ;  /* 0x00000000000579c3 */ /* 0x000e620000008800 */
[----:B------:R-:W-:Y:S01]  /*0240*/  UMOV UR7, 0x400 ;  /* 0x0000040000077882 */ /* 0x000fe20000000000 */
[----:B------:R-:W-:Y:S01]  /*0250*/  UMOV UR6, 0x1 ;  /* 0x0000000100067882 */ /* 0x000fe20000000000 */
[----:B------:R-:W-:Y:S02]  /*0260*/  UMOV UR4, 0x20 ;  /* 0x0000002000047882 */ /* 0x000fe40000000000 */
[----:B------:R-:W-:-:S04]  /*0270*/  UIADD3 UR8, UPT, UPT, -UR4, 0x100000, URZ ;  /* 0x0010000004087890 */ /* 0x000fc8000fffe1ff */
[----:B------:R-:W-:Y:S02]  /*0280*/  USHF.L.U32 UR9, UR8, 0xb, URZ ;  /* 0x0000000b08097899 */ /* 0x000fe400080006ff */
[----:B------:R-:W-:Y:S01]  /*0290*/  USHF.L.U32 UR8, UR8, 0x1, URZ ;  /* 0x0000000108087899 */ /* 0x000fe200080006ff */
[----:B------:R-:W-:Y:S02]  /*02a0*/  UMOV UR4, 0x80 ;  /* 0x0000008000047882 */ /* 0x000fe40000000000 */
[----:B------:R-:W-:-:S04]  /*02b0*/  UIADD3 UR10, UPT, UPT, -UR4, 0x100000, URZ ;  /* 0x00100000040a7890 */ /* 0x000fc8000fffe1ff */
[----:B------:R-:W-:Y:S02]  /*02c0*/  USHF.L.U32 UR11, UR10, 0xb, URZ ;  /* 0x0000000b0a0b7899 */ /* 0x000fe400080006ff */
[----:B------:R-:W-:Y:S02]  /*02d0*/  USHF.L.U32 UR10, UR10, 0x1, URZ ;  /* 0x000000010a0a7899 */ /* 0x000fe400080006ff */
[----:B-1----:R-:W-:Y:S02]  /*02e0*/  ULEA UR5, UR5, UR7, 0x18 ;  /* 0x0000000705057291 */ /* 0x002fe4000f8ec0ff */
[----:B------:R-:W-:-:S04]  /*02f0*/  UIADD3 UR6, UPT, UPT, -UR6, 0x100000, URZ ;  /* 0x0010000006067890 */ /* 0x000fc8000fffe1ff */
[----:B------:R-:W-:Y:S02]  /*0300*/  USHF.L.U32 UR7, UR6, 0xb, URZ ;  /* 0x0000000b06077899 */ /* 0x000fe400080006ff */
[----:B------:R-:W-:Y:S01]  /*0310*/  USHF.L.U32 UR6, UR6, 0x1, URZ ;  /* 0x0000000106067899 */ /* 0x000fe200080006ff */
[----:B------:R-:W1:Y:S11]  /*0320*/  FENCE.VIEW.ASYNC.S ;  /* 0x00000000000073c6 */ /* 0x000e760000000000 */
[----:B-1----:R1:W2:Y:S01]  /*0330*/  SYNCS.EXCH.64 URZ, [UR5+0x31800], UR6 ;  /* 0x0318000605ff75b2 */ /* 0x0022a20008000100 */
[----:B------:R1:W3:Y:S01]  /*0340*/  SYNCS.EXCH.64 URZ, [UR5+0x31820], UR6 ;  /* 0x0318200605ff75b2 */ /* 0x0002e20008000100 */
[----:B------:R1:W4:Y:S01]  /*0350*/  SYNCS.EXCH.64 URZ, [UR5+0x31840], UR8 ;  /* 0x0318400805ff75b2 */ /* 0x0003220008000100 */
[----:B------:R1:W5:Y:S01]  /*0360*/  SYNCS.EXCH.64 URZ, [UR5+0x31808], UR6 ;  /* 0x0318080605ff75b2 */ /* 0x0003620008000100 */
[----:B------:R1:W1:Y:S01]  /*0370*/  SYNCS.EXCH.64 URZ, [UR5+0x31828], UR6 ;  /* 0x0318280605ff75b2 */ /* 0x0002620008000100 */
        /* <DEDUP_REMOVED lines=11> */
[----:B------:R-:W-:Y:S01]  /*0430*/  NOP ;  /* 0x0000000000007918 */ /* 0x000fe20000000000 */
.L_x_6:
[----:B-1----:R-:W-:Y:S05]  /*0440*/  BSYNC.RECONVERGENT B0 ;  /* 0x0000000000007941 */ /* 0x002fea0003800200 */
.L_x_5:
[----:B------:R-:W-:Y:S05]  /*0450*/  BRA `(.L_x_2) ;  /* 0x0000000000b87947 */ /* 0x000fea0003800000 */
.L_x_0:
[----:B------:R-:W1:Y:S01]  /*0460*/  S2UR UR6, SR_CgaCtaId ;  /* 0x00000000000679c3 */ /* 0x000e620000008800 */
[----:B------:R-:W-:Y:S01]  /*0470*/  NOP ;  /* 0x0000000000007918 */ /* 0x000fe20000000000 */
[----:B------:R-:W-:Y:S01]  /*0480*/  UMOV UR4, 0x40 ;  /* 0x0000004000047882 */ /* 0x000fe20000000000 */
[----:B------:R-:W-:Y:S01]  /*0490*/  UMOV UR5, 0x400 ;  /* 0x0000040000057882 */ /* 0x000fe20000000000 */
[----:B-1----:R-:W-:Y:S02]  /*04a0*/  ULEA UR4, UR6, UR4, 0x18 ;  /* 0x0000000406047291 */ /* 0x002fe4000f8ec0ff */
[----:B------:R-:W-:-:S07]  /*04b0*/  ULEA UR5, UR6, UR5, 0x18 ;  /* 0x0000000506057291 */ /* 0x000fce000f8ec0ff */
[----:B------:R-:W1:Y:S02]  /*04c0*/  LDS.U8 R0, [UR4] ;  /* 0x00000004ff007984 */ /* 0x000e640008000000 */
[----:B-1----:R-:W-:-:S13]  /*04d0*/  ISETP.NE.AND P0, PT, R0, RZ, PT ;  /* 0x000000ff0000720c */ /* 0x002fda0003f05270 */
[----:B------:R-:W-:Y:S05]  /*04e0*/  @P0 BRA `(.L_x_7) ;  /* 0x00000000007c0947 */ /* 0x000fea0003800000 */
[----:B------:R-:W-:-:S13]  /*04f0*/  ELECT P0, URZ, PT ;  /* 0x0000000000ff782f */ /* 0x000fda0003800000 */
[----:B------:R-:W-:Y:S05]  /*0500*/  @!P0 BRA `(.L_x_8) ;  /* 0x0000000000848947 */ /* 0x000fea0003800000 */
[----:B------:R-:W-:Y:S01]  /*0510*/  UMOV UR4, 0x10 ;  /* 0x0000001000047882 */ /* 0x000fe20000000000 */
[----:B------:R-:W-:-:S04]  /*0520*/  IMAD.MOV.U32 R2, RZ, RZ, 0xffff ;  /* 0x0000ffffff027424 */ /* 0x000fc800078e00ff */
[----:B------:R-:W-:Y:S04]  /*0530*/  DEPBAR.LE SB1, 0x36 ;  /* 0x00009d800000791a */ /* 0x000fe80000000000 */
[----:B------:R-:W1:Y:S02]  /*0540*/  UTCATOMSWS.FIND_AND_SET.ALIGN UP0, UR4, UR4 ;  /* 0x00000004000475e3 */ /* 0x000e640008000800 */
[----:B-1----:R-:W-:Y:S01]  /*0550*/  PLOP3.LUT P0, PT, PT, PT, UP0, 0x80, 0x8 ;  /* 0x000000000008781c */ /* 0x002fe20003f0f008 */
[----:B------:R-:W-:-:S03]  /*0560*/  IMAD.U32 R7, RZ, RZ, UR4 ;  /* 0x00000004ff077e24 */ /* 0x000fc6000f8e00ff */
[----:B------:R-:W-:-:S04]  /*0570*/  SEL R0, RZ, 0xffffffff, !P0 ;  /* 0xffffffffff007807 */ /* 0x000fc80004000000 */
[----:B------:R-:W-:Y:S01]  /*0580*/  ISETP.NE.AND P0, PT, R0, RZ, PT ;  /* 0x000000ff0000720c */ /* 0x000fe20003f05270 */
[----:B------:R-:W-:-:S12]  /*0590*/  IMAD.MOV.U32 R0, RZ, RZ, 0x1 ;  /* 0x00000001ff007424 */ /* 0x000fd800078e00ff */
[----:B------:R-:W-:Y:S05]  /*05a0*/  @P0 BRA `(.L_x_9) ;  /* 0x0000000000240947 */ /* 0x000fea0003800000 */
.L_x_10:
[----:B------:R-:W-:Y:S05]  /*05b0*/  NANOSLEEP 0x64 ;  /* 0x000000640000795d */ /* 0x000fea0003800000 */
[----:B------:R-:W-:-:S05]  /*05c0*/  UMOV UR4, 0x10 ;  /* 0x0000001000047882 */ /* 0x000fca0000000000 */
[----:B------:R-:W-:Y:S04]  /*05d0*/  DEPBAR.LE SB1, 0x36 ;  /* 0x00009d800000791a */ /* 0x000fe80000000000 */
[----:B------:R-:W1:Y:S02]  /*05e0*/  UTCATOMSWS.FIND_AND_SET.ALIGN UP0, UR4, UR4 ;  /* 0x00000004000475e3 */ /* 0x000e640008000800 */
[----:B-1----:R-:W-:Y:S01]  /*05f0*/  PLOP3.LUT P0, PT, PT, PT, UP0, 0x80, 0x8 ;  /* 0x000000000008781c */ /* 0x002fe20003f0f008 */
[----:B------:R-:W-:-:S03]  /*0600*/  IMAD.U32 R7, RZ, RZ, UR4 ;  /* 0x00000004ff077e24 */ /* 0x000fc6000f8e00ff */
[----:B------:R-:W-:-:S04]  /*0610*/  SEL R4, RZ, 0xffffffff, !P0 ;  /* 0xffffffffff047807 */ /* 0x000fc80004000000 */
[----:B------:R-:W-:-:S13]  /*0620*/  ISETP.NE.AND P0, PT, R4, RZ, PT ;  /* 0x000000ff0400720c */ /* 0x000fda0003f05270 */
[----:B------:R-:W-:Y:S05]  /*0630*/  @!P0 BRA `(.L_x_10) ;  /* 0xfffffffc00dc8947 */ /* 0x000fea000383ffff */
.L_x_9:
[C---:B------:R-:W-:Y:S01]  /*0640*/  VIADD R5, R7.reuse, 0x10 ;  /* 0x0000001007057836 */ /* 0x040fe20000000000 */
[----:B------:R-:W-:Y:S01]  /*0650*/  UMOV UR4, 0x50 ;  /* 0x0000005000047882 */ /* 0x000fe20000000000 */
[----:B------:R-:W-:Y:S01]  /*0660*/  SHF.L.U32 R2, R2, R7, RZ ;  /* 0x0000000702027219 */ /* 0x000fe200000006ff */
[----:B------:R-:W-:Y:S01]  /*0670*/  ULEA UR4, UR6, UR4, 0x18 ;  /* 0x0000000406047291 */ /* 0x000fe2000f8ec0ff */
[----:B------:R-:W-:Y:S01]  /*0680*/  IMAD.SHL.U32 R7, R7, 0x20, RZ ;  /* 0x0000002007077824 */ /* 0x000fe200078e00ff */
[----:B------:R-:W-:-:S04]  /*0690*/  SHF.L.U32 R5, R0, R5, RZ ;  /* 0x0000000500057219 */ /* 0x000fc800000006ff */
[----:B------:R-:W-:-:S05]  /*06a0*/  LOP3.LUT R2, R5, R2, RZ, 0xfc, !PT ;  /* 0x0000000205027212 */ /* 0x000fca00078efcff */
[----:B------:R1:W-:Y:S04]  /*06b0*/  ATOMS.OR RZ, [UR4], R2 ;  /* 0x00000002ffff798c */ /* 0x0003e8000b000004 */
[----:B------:R1:W-:Y:S01]  /*06c0*/  STS [UR5+0x31880], R7 ;  /* 0x03188007ff007988 */ /* 0x0003e20008000805 */
[----:B------:R-:W-:Y:S05]  /*06d0*/  BRA `(.L_x_8) ;  /* 0x0000000000107947 */ /* 0x000fea0003800000 */
.L_x_7:
[----:B------:R-:W-:Y:S02]  /*06e0*/  MOV R0, 0xffffffff ;  /* 0xffffffff00007802 */ /* 0x000fe40000000f00 */
[----:B------:R-:W-:-:S03]  /*06f0*/  MOV R4, 0x720 ;  /* 0x0000072000047802 */ /* 0x000fc60000000f00 */
[----:B------:R1:W-:Y:S04]  /*0700*/  STS [UR5+0x31880], R0 ;  /* 0x03188000ff007988 */ /* 0x0003e80008000805 */
[----:B-1----:R-:W-:Y:S05]  /*0710*/  CALL.REL.NOINC `($__internal_1_$__cuda_sm10x_tcgen05_guardrail_trap_phase_invalid_during_alloc) ;  /* 0x0000004c00487944 */ /* 0x002fea0003c00000 */
.L_x_8:
[----:B------:R-:W-:Y:S05]  /*0720*/  WARPSYNC.ALL ;  /* 0x0000000000007948 */ /* 0x000fea0003800000 */
[----:B------:R-:W-:Y:S01]  /*0730*/  NOP ;  /* 0x0000000000007918 */ /* 0x000fe20000000000 */
.L_x_2:
[----:B------:R-:W1:Y:S01]  /*0740*/  LDC R0, c[0x0][0x388] ;  /* 0x0000e200ff007b82 */ /* 0x000e620000000800 */
[----:B------:R-:W5:Y:S07]  /*0750*/  S2R R21, SR_LANEID ;  /* 0x0000000000157919 */ /* 0x000f6e0000000000 */
[----:B--2345:R-:W-:Y:S01]  /*0760*/  BAR.SYNC.DEFER_BLOCKING 0x0 ;  /* 0x0000000000007b1d */ /* 0x03cfe20000010000 */
[----:B------:R-:W-:Y:S02]  /*0770*/  ISETP.NE.AND P0, PT, R3, RZ, PT ;  /* 0x000000ff0300720c */ /* 0x000fe40003f05270 */
[----:B-1----:R-:W-:-:S04]  /*0780*/  IADD3 R0, PT, PT, R0, 0x7f, RZ ;  /* 0x0000007f00007810 */ /* 0x002fc80007ffe0ff */
[----:B------:R-:W-:-:S05]  /*0790*/  SHF.R.U32.HI R31, RZ, 0x7, R0 ;  /* 0x00000007ff1f7819 */ /* 0x000fca0000011600 */
[----:B------:R-:W-:Y:S02]  /*07a0*/  IMAD R22, R31, 0x6e, RZ ;  /* 0x0000006e1f167824 */ /* 0x000fe400078e02ff */
[----:B------:R-:W-:Y:S05]  /*07b0*/  @!P0 BRA `(.L_x_11) ;  /* 0x0000001000508947 */ /* 0x000fea0003800000 */
[----:B------:R-:W-:Y:S01]  /*07c0*/  ISETP.NE.AND P0, PT, R3, 0x1, PT ;  /* 0x000000010300780c */ /* 0x000fe20003f05270 */
[----:B------:R-:W1:-:S12]  /*07d0*/  S2UR UR5, SR_CgaCtaId ;  /* 0x00000000000579c3 */ /* 0x000e580000008800 */
[----:B------:R-:W-:Y:S05]  /*07e0*/  @!P0 BRA `(.L_x_12) ;  /* 0x0000000400948947 */ /* 0x000fea0003800000 */
[----:B------:R-:W-:-:S13]  /*07f0*/  ISETP.NE.AND P0, PT, R3, 0x2, PT ;  /* 0x000000020300780c */ /* 0x000fda0003f05270 */
[----:B------:R-:W-:Y:S05]  /*0800*/  @P0 BRA `(.L_x_13) ;  /* 0x00000024009c0947 */ /* 0x000fea0003800000 */
[----:B------:R-:W2:Y:S02]  /*0810*/  S2UR UR4, SR_CTAID.X ;  /* 0x00000000000479c3 */ /* 0x000ea40000002500 */
[----:B--2---:R-:W-:-:S13]  /*0820*/  ISETP.LE.U32.AND P0, PT, R22, UR4, PT ;  /* 0x0000000416007c0c */ /* 0x004fda000bf03070 */
[----:B-1----:R-:W-:Y:S05]  /*0830*/  @P0 EXIT ;  /* 0x000000000000094d */ /* 0x002fea0003800000 */
[--C-:B------:R-:W-:Y:S01]  /*0840*/  SHF.R.U32.HI R20, RZ, 0x3, R21.reuse ;  /* 0x00000003ff147819 */ /* 0x100fe20000011615 */
[----:B------:R-:W-:Y:S01]  /*0850*/  ULOP3.LUT UR4, URZ, UR4, URZ, 0x33, !UPT ;  /* 0x00000004ff047292 */ /* 0x000fe2000f8e33ff */
[----:B------:R-:W-:Y:S02]  /*0860*/  HFMA2 R15, -RZ, RZ, 0, 0 ;  /* 0x00000000ff0f7431 */ /* 0x000fe400000001ff */
[----:B------:R-:W-:Y:S01]  /*0870*/  IMAD.MOV.U32 R16, RZ, RZ, RZ ;  /* 0x000000ffff107224 */ /* 0x000fe200078e00ff */
[C---:B------:R-:W-:Y:S01]  /*0880*/  LOP3.LUT R6, R20.reuse, 0x1, RZ, 0x3c, !PT ;  /* 0x0000000114067812 */ /* 0x040fe200078e3cff */
[C---:B------:R-:W-:Y:S01]  /*0890*/  IMAD.SHL.U32 R0, R20.reuse, 0x20, RZ ;  /* 0x0000002014007824 */ /* 0x040fe200078e00ff */
[----:B------:R-:W-:Y:S01]  /*08a0*/  LOP3.LUT R18, R20, 0x2, RZ, 0x3c, !PT ;  /* 0x0000000214127812 */ /* 0x000fe200078e3cff */
[----:B------:R-:W-:Y:S01]  /*08b0*/  VIADD R25, R22, UR4 ;  /* 0x0000000416197c36 */ /* 0x000fe20008000000 */
[----:B------:R-:W-:Y:S01]  /*08c0*/  LOP3.LUT R4, R20, 0x3, RZ, 0x3c, !PT ;  /* 0x0000000314047812 */ /* 0x000fe200078e3cff */
[----:B------:R-:W-:Y:S01]  /*08d0*/  IMAD R20, R21, 0x4, R20 ;  /* 0x0000000415147824 */ /* 0x000fe200078e0214 */
[C---:B------:R-:W-:Y:S01]  /*08e0*/  LOP3.LUT R2, R0.reuse, 0x20, RZ, 0x3c, !PT ;  /* 0x0000002000027812 */ /* 0x040fe200078e3cff */
[----:B------:R-:W-:Y:S01]  /*08f0*/  IMAD.HI.U32 R25, R25, 0x36406c81, RZ ;  /* 0x36406c8119197827 */ /* 0x000fe200078e00ff */
[C---:B------:R-:W-:Y:S01]  /*0900*/  LOP3.LUT R22, R0.reuse, 0x40, RZ, 0x3c, !PT ;  /* 0x0000004000167812 */ /* 0x040fe200078e3cff */
[----:B------:R-:W-:Y:S01]  /*0910*/  UMOV UR5, URZ ;  /* 0x000000ff00057c82 */ /* 0x000fe20008000000 */
[CC--:B------:R-:W-:Y:S01]  /*0920*/  IADD3 R24, PT, PT, R0.reuse, R21.reuse, RZ ;  /* 0x0000001500187210 */ /* 0x0c0fe20007ffe0ff */
[C---:B------:R-:W-:Y:S01]  /*0930*/  IMAD R19, R21.reuse, 0x4, R6 ;  /* 0x0000000415137824 */ /* 0x040fe200078e0206 */
[----:B------:R-:W-:Y:S01]  /*0940*/  LOP3.LUT R0, R0, 0x60, RZ, 0x3c, !PT ;  /* 0x0000006000007812 */ /* 0x000fe200078e3cff */
[C---:B------:R-:W-:Y:S01]  /*0950*/  IMAD R18, R21.reuse, 0x4, R18 ;  /* 0x0000000415127824 */ /* 0x040fe200078e0212 */
[----:B------:R-:W-:Y:S01]  /*0960*/  LEA R17, R21, R4, 0x2 ;  /* 0x0000000415117211 */ /* 0x000fe200078e10ff */
[----:B------:R-:W-:Y:S01]  /*0970*/  IMAD.IADD R23, R2, 0x1, R21 ;  /* 0x0000000102177824 */ /* 0x000fe200078e0215 */
[----:B------:R-:W-:Y:S01]  /*0980*/  SHF.R.U32.HI R25, RZ, 0x5, R25 ;  /* 0x00000005ff197819 */ /* 0x000fe20000011619 */
[----:B------:R-:W-:Y:S01]  /*0990*/  IMAD.IADD R22, R22, 0x1, R21 ;  /* 0x0000000116167824 */ /* 0x000fe200078e0215 */
[----:B------:R-:W-:-:S07]  /*09a0*/  IADD3 R21, PT, PT, R0, R21, RZ ;  /* 0x0000001500157210 */ /* 0x000fce0007ffe0ff */
.L_x_17:
[----:B-1----:R-:W1:Y:S01]  /*09b0*/  S2R R0, SR_CgaCtaId ;  /* 0x0000000000007919 */ /* 0x002e620000008800 */
[----:B------:R-:W-:Y:S01]  /*09c0*/  MOV R3, 0x400 ;  /* 0x0000040000037802 */ /* 0x000fe20000000f00 */
[----:B------:R-:W-:-:S03]  /*09d0*/  UMOV UR4, URZ ;  /* 0x000000ff00047c82 */ /* 0x000fc60008000000 */
[----:B-1----:R-:W-:-:S07]  /*09e0*/  LEA R0, R0, R3, 0x18 ;  /* 0x0000000300007211 */ /* 0x002fce00078ec0ff */
.L_x_16:
[----:B-1----:R-:W-:Y:S01]  /*09f0*/  LEA R2, R15, R0, 0x3 ;  /* 0x000000000f027211 */ /* 0x002fe200078e18ff */
[----:B------:R-:W-:Y:S01]  /*0a00*/  ULOP3.LUT UP0, URZ, UR4, 0x3, URZ, 0xc0, !UPT ;  /* 0x0000000304ff7892 */ /* 0x000fe2000f80c0ff */
[----:B------:R-:W-:-:S04]  /*0a10*/  SHF.L.U32 R5, R16, 0x1f, RZ ;  /* 0x0000001f10057819 */ /* 0x000fc800000006ff */
[----:B------:R-:W1:Y:S02]  /*0a20*/  SYNCS.PHASECHK.TRANS64.TRYWAIT P0, [R2+URZ+0x31800], R5 ;  /* 0x03180005020075a7 */ /* 0x000e6400080011ff */
[----:B-1----:R-:W-:Y:S05]  /*0a30*/  @!P0 BRA `(.L_x_14) ;  /* 0x00000040009c8947 */ /* 0x002fea0003800000 */
.L_x_67:
[----:B------:R-:W-:Y:S05]  /*0a40*/  BRA.U UP0, `(.L_x_15) ;  /* 0x0000000100bc7547 */ /* 0x000fea000b800000 */
[C-C-:B------:R-:W-:Y:S02]  /*0a50*/  IMAD R26, R15.reuse, 0x200, R0.reuse ;  /* 0x000002000f1a7824 */ /* 0x140fe400078e0200 */
[----:B------:R-:W-:Y:S02]  /*0a60*/  IMAD R3, R15, 0x400, R0 ;  /* 0x000004000f037824 */ /* 0x000fe400078e0200 */
[--C-:B------:R-:W-:Y:S01]  /*0a70*/  IMAD R9, R24, 0x4, R26.reuse ;  /* 0x0000000418097824 */ /* 0x100fe200078e021a */
[-C--:B------:R-:W-:Y:S01]  /*0a80*/  LEA R8, R23, R26.reuse, 0x2 ;  /* 0x0000001a17087211 */ /* 0x080fe200078e10ff */
[--C-:B------:R-:W-:Y:S01]  /*0a90*/  IMAD R29, R22, 0x4, R26.reuse ;  /* 0x00000004161d7824 */ /* 0x100fe200078e021a */
[-C--:B------:R-:W-:Y:S01]  /*0aa0*/  LEA R27, R21, R26.reuse, 0x2 ;  /* 0x0000001a151b7211 */ /* 0x080fe200078e10ff */
[--C-:B-1----:R-:W-:Y:S01]  /*0ab0*/  IMAD R5, R19, 0x4, R26.reuse ;  /* 0x0000000413057824 */ /* 0x102fe200078e021a */
[-C--:B------:R-:W-:Y:S01]  /*0ac0*/  LEA R6, R20, R26.reuse, 0x2 ;  /* 0x0000001a14067211 */ /* 0x080fe200078e10ff */
[----:B------:R-:W1:Y:S01]  /*0ad0*/  LDS R9, [R9+0x30000] ;  /* 0x0300000009097984 */ /* 0x000e620000000800 */
[----:B------:R-:W-:Y:S01]  /*0ae0*/  LEA R4, R18, R26, 0x2 ;  /* 0x0000001a12047211 */ /* 0x000fe200078e10ff */
[----:B------:R-:W-:Y:S01]  /*0af0*/  IMAD R26, R17, 0x4, R26 ;  /* 0x00000004111a7824 */ /* 0x000fe200078e021a */
[-C--:B------:R-:W-:Y:S01]  /*0b00*/  LEA R14, R24, R3.reuse, 0x2 ;  /* 0x00000003180e7211 */ /* 0x080fe200078e10ff */
[----:B------:R-:W2:Y:S01]  /*0b10*/  LDS R8, [R8+0x30000] ;  /* 0x0300000008087984 */ /* 0x000ea20000000800 */
[--C-:B------:R-:W-:Y:S01]  /*0b20*/  IMAD R11, R23, 0x4, R3.reuse ;  /* 0x00000004170b7824 */ /* 0x100fe200078e0203 */
[----:B------:R-:W-:Y:S01]  /*0b30*/  LEA R10, R22, R3, 0x2 ;  /* 0x00000003160a7211 */ /* 0x000fe200078e10ff */
[----:B------:R-:W-:Y:S01]  /*0b40*/  IMAD R7, R21, 0x4, R3 ;  /* 0x0000000415077824 */ /* 0x000fe200078e0203 */
[----:B------:R-:W3:Y:S04]  /*0b50*/  LDS R29, [R29+0x30000] ;  /* 0x030000001d1d7984 */ /* 0x000ee80000000800 */
[----:B------:R-:W4:Y:S01]  /*0b60*/  LDS R27, [R27+0x30000] ;  /* 0x030000001b1b7984 */ /* 0x000f220000000800 */
[----:B------:R-:W-:-:S03]  /*0b70*/  NOP ;  /* 0x0000000000007918 */ /* 0x000fc60000000000 */
[----:B-1----:R1:W-:Y:S04]  /*0b80*/  STS [R6+0x30000], R9 ;  /* 0x0300000906007388 */ /* 0x0023e80000000800 */
[----:B--2---:R2:W-:Y:S04]  /*0b90*/  STS [R5+0x30000], R8 ;  /* 0x0300000805007388 */ /* 0x0045e80000000800 */
[----:B---3--:R3:W-:Y:S04]  /*0ba0*/  STS [R4+0x30000], R29 ;  /* 0x0300001d04007388 */ /* 0x0087e80000000800 */
[----:B----4-:R-:W-:Y:S04]  /*0bb0*/  STS [R26+0x30000], R27 ;  /* 0x0300001b1a007388 */ /* 0x010fe80000000800 */
[----:B------:R-:W4:Y:S04]  /*0bc0*/  LDS R13, [R14+0x30800] ;  /* 0x030800000e0d7984 */ /* 0x000f280000000800 */
[----:B------:R-:W5:Y:S04]  /*0bd0*/  LDS R12, [R11+0x30800] ;  /* 0x030800000b0c7984 */ /* 0x000f680000000800 */
[----:B------:R-:W5:Y:S01]  /*0be0*/  LDS R9, [R10+0x30800] ;  /* 0x030800000a097984 */ /* 0x000f620000000800 */
[----:B-1----:R-:W-:-:S03]  /*0bf0*/  LEA R6, R20, R3, 0x2 ;  /* 0x0000000314067211 */ /* 0x002fc600078e10ff */
[----:B------:R-:W1:Y:S01]  /*0c00*/  LDS R8, [R7+0x30800] ;  /* 0x0308000007087984 */ /* 0x000e620000000800 */
[----:B--2---:R-:W-:Y:S01]  /*0c10*/  IMAD R5, R19, 0x4, R3 ;  /* 0x0000000413057824 */ /* 0x004fe200078e0203 */
[----:B------:R-:W-:Y:S01]  /*0c20*/  NOP ;  /* 0x0000000000007918 */ /* 0x000fe20000000000 */
[-C--:B---3--:R-:W-:Y:S02]  /*0c30*/  LEA R4, R18, R3.reuse, 0x2 ;  /* 0x0000000312047211 */ /* 0x088fe400078e10ff */
[----:B------:R-:W-:Y:S01]  /*0c40*/  LEA R3, R17, R3, 0x2 ;  /* 0x0000000311037211 */ /* 0x000fe200078e10ff */
[----:B----4-:R-:W-:Y:S04]  /*0c50*/  STS [R6+0x30800], R13 ;  /* 0x0308000d06007388 */ /* 0x010fe80000000800 */
[----:B-----5:R-:W-:Y:S04]  /*0c60*/  STS [R5+0x30800], R12 ;  /* 0x0308000c05007388 */ /* 0x020fe80000000800 */
[----:B------:R-:W-:Y:S04]  /*0c70*/  STS [R4+0x30800], R9 ;  /* 0x0308000904007388 */ /* 0x000fe80000000800 */
[----:B-1----:R-:W-:Y:S04]  /*0c80*/  STS [R3+0x30800], R8 ;  /* 0x0308000803007388 */ /* 0x002fe80000000800 */
[----:B------:R-:W1:Y:S04]  /*0c90*/  LDS R27, [R14+0x30a00] ;  /* 0x030a00000e1b7984 */ /* 0x000e680000000800 */
[----:B------:R-:W2:Y:S04]  /*0ca0*/  LDS R26, [R11+0x30a00] ;  /* 0x030a00000b1a7984 */ /* 0x000ea80000000800 */
[----:B------:R-:W3:Y:S04]  /*0cb0*/  LDS R29, [R10+0x30a00] ;  /* 0x030a00000a1d7984 */ /* 0x000ee80000000800 */
[----:B------:R-:W4:Y:S01]  /*0cc0*/  LDS R28, [R7+0x30a00] ;  /* 0x030a0000071c7984 */ /* 0x000f220000000800 */
[----:B------:R-:W-:-:S03]  /*0cd0*/  NOP ;  /* 0x0000000000007918 */ /* 0x000fc60000000000 */
[----:B-1----:R5:W-:Y:S04]  /*0ce0*/  STS [R6+0x30a00], R27 ;  /* 0x030a001b06007388 */ /* 0x002be80000000800 */
[----:B--2---:R5:W-:Y:S04]  /*0cf0*/  STS [R5+0x30a00], R26 ;  /* 0x030a001a05007388 */ /* 0x004be80000000800 */
[----:B---3--:R5:W-:Y:S04]  /*0d00*/  STS [R4+0x30a00], R29 ;  /* 0x030a001d04007388 */ /* 0x008be80000000800 */
[----:B----4-:R5:W-:Y:S01]  /*0d10*/  STS [R3+0x30a00], R28 ;  /* 0x030a001c03007388 */ /* 0x010be20000000800 */
[----:B------:R1:W-:Y:S06]  /*0d20*/  MEMBAR.ALL.CTA ;  /* 0x0000000000007992 */ /* 0x0003ec0000008000 */
[----:B-1----:R-:W2:Y:S02]  /*0d30*/  FENCE.VIEW.ASYNC.S ;  /* 0x00000000000073c6 */ /* 0x002ea40000000000 */
.L_x_15:
[----:B-1----:R-:W-:Y:S01]  /*0d40*/  VIADD R2, R2, 0x31840 ;  /* 0x0003184002027836 */ /* 0x002fe20000000000 */
[C---:B------:R-:W-:Y:S01]  /*0d50*/  ISETP.NE.AND P0, PT, R15.reuse, 0x3, PT ;  /* 0x000000030f00780c */ /* 0x040fe20003f05270 */
[----:B------:R-:W-:Y:S01]  /*0d60*/  VIADD R15, R15, 0x1 ;  /* 0x000000010f0f7836 */ /* 0x000fe20000000000 */
[----:B------:R-:W-:Y:S02]  /*0d70*/  UIADD3 UR4, UPT, UPT, UR4, 0x1, URZ ;  /* 0x0000000104047890 */ /* 0x000fe4000fffe0ff */
[----:B------:R-:W-:Y:S02]  /*0d80*/  PRMT R2, RZ, 0x654, R2 ;  /* 0x00000654ff027816 */ /* 0x000fe40000000002 */
[----:B------:R-:W-:Y:S01]  /*0d90*/  SEL R15, R15, RZ, P0 ;  /* 0x000000ff0f0f7207 */ /* 0x000fe20000000000 */
[----:B------:R-:W-:Y:S01]  /*0da0*/  UISETP.NE.AND UP0, UPT, UR4, 0xc, UPT ;  /* 0x0000000c0400788c */ /* 0x000fe2000bf05270 */
[----:B--2---:R1:W-:Y:S02]  /*0db0*/  SYNCS.ARRIVE.TRANS64.RED.A1T0 RZ, [R2+URZ], RZ ;  /* 0x000000ff02ff79a7 */ /* 0x0043e400081004ff */
[----:B------:R-:W-:-:S04]  /*0dc0*/  ISETP.NE.AND P0, PT, R15, RZ, PT ;  /* 0x000000ff0f00720c */ /* 0x000fc80003f05270 */
[----:B-----5:R-:W-:-:S04]  /*0dd0*/  SEL R3, RZ, 0x1, P0 ;  /* 0x00000001ff037807 */ /* 0x020fc80000000000 */
[----:B------:R-:W-:Y:S01]  /*0de0*/  LOP3.LUT R16, R16, R3, RZ, 0x3c, !PT ;  /* 0x0000000310107212 */ /* 0x000fe200078e3cff */
[----:B------:R-:W-:Y:S06]  /*0df0*/  BRA.U UP0, `(.L_x_16) ;  /* 0xfffffff900fc7547 */ /* 0x000fec000b83ffff */
[----:B------:R-:W-:-:S13]  /*0e00*/  ISETP.NE.AND P0, PT, R25, UR5, PT ;  /* 0x0000000519007c0c */ /* 0x000fda000bf05270 */
[----:B------:R-:W-:Y:S05]  /*0e10*/  @!P0 EXIT ;  /* 0x000000000000894d */ /* 0x000fea0003800000 */
[----:B------:R-:W-:Y:S01]  /*0e20*/  UIADD3 UR5, UPT, UPT, UR5, 0x1, URZ ;  /* 0x0000000105057890 */ /* 0x000fe2000fffe0ff */
[----:B------:R-:W-:Y:S05]  /*0e30*/  BRA `(.L_x_17) ;  /* 0xfffffff800dc7947 */ /* 0x000fea000383ffff */
.L_x_12:
[----:B-1----:R-:W-:-:S09]  /*0e40*/  UISETP.NE.AND UP0, UPT, UR5, URZ, UPT ;  /* 0x000000ff0500728c */ /* 0x002fd2000bf05270 */
[----:B------:R-:W-:Y:S05]  /*0e50*/  BRA.U UP0, `(.L_x_13) ;  /* 0x0000002100087547 */ /* 0x000fea000b800000 */
[----:B------:R-:W1:Y:S01]  /*0e60*/  S2UR UR4, SR_CTAID.X ;  /* 0x00000000000479c3 */ /* 0x000e620000002500 */
[----:B------:R-:W-:Y:S02]  /*0e70*/  UMOV UR8, 0x400 ;  /* 0x0000040000087882 */ /* 0x000fe40000000000 */
[----:B------:R-:W-:-:S04]  /*0e80*/  ULEA UR8, UR5, UR8, 0x18 ;  /* 0x0000000805087291 */ /* 0x000fc8000f8ec0ff */
[----:B------:R-:W-:Y:S02]  /*0e90*/  UIADD3 UR5, UPT, UPT, UR8, 0x14000, URZ ;  /* 0x0001400008057890 */ /* 0x000fe4000fffe0ff */
[----:B------:R-:W-:Y:S02]  /*0ea0*/  UIADD3 UR6, UPT, UPT, UR8, 0x4000, URZ ;  /* 0x0000400008067890 */ /* 0x000fe4000fffe0ff */
[----:B------:R-:W-:Y:S02]  /*0eb0*/  USHF.R.U32.HI UR5, URZ, 0x4, UR5 ;  /* 0x00000004ff057899 */ /* 0x000fe40008011605 */
[----:B------:R-:W-:Y:S02]  /*0ec0*/  USHF.R.U32.HI UR6, URZ, 0x4, UR6 ;  /* 0x00000004ff067899 */ /* 0x000fe40008011606 */
[----:B------:R-:W-:Y:S01]  /*0ed0*/  ULOP3.LUT UR5, UR5, 0x3fc0, URZ, 0xc0, !UPT ;  /* 0x00003fc005057892 */ /* 0x000fe2000f8ec0ff */
[----:B-1----:R-:W-:-:S13]  /*0ee0*/  ISETP.LE.U32.AND P0, PT, R22, UR4, PT ;  /* 0x0000000416007c0c */ /* 0x002fda000bf03070 */
[----:B------:R-:W-:Y:S05]  /*0ef0*/  @P0 EXIT ;  /* 0x000000000000094d */ /* 0x000fea0003800000 */
[----:B------:R-:W-:Y:S01]  /*0f00*/  ULOP3.LUT UR4, URZ, UR4, URZ, 0x33, !UPT ;  /* 0x00000004ff047292 */ /* 0x000fe2000f8e33ff */
[----:B------:R-:W-:Y:S01]  /*0f10*/  IMAD.U32 R8, RZ, RZ, UR5 ;  /* 0x00000005ff087e24 */ /* 0x000fe2000f8e00ff */
[----:B------:R-:W-:Y:S01]  /*0f20*/  ULOP3.LUT UR6, UR6, 0x3fc0, URZ, 0xc0, !UPT ;  /* 0x00003fc006067892 */ /* 0x000fe2000f8ec0ff */
[C---:B------:R-:W-:Y:S01]  /*0f30*/  ISETP.GE.U32.AND P0, PT, R21.reuse, 0x4, PT ;  /* 0x000000041500780c */ /* 0x040fe20003f06070 */
[----:B------:R-:W-:Y:S01]  /*0f40*/  IMAD.MOV.U32 R4, RZ, RZ, RZ ;  /* 0x000000ffff047224 */ /* 0x000fe200078e00ff */
[----:B------:R-:W-:Y:S01]  /*0f50*/  UMOV UR18, URZ ;  /* 0x000000ff00127c82 */ /* 0x000fe20008000000 */
[----:B------:R-:W-:Y:S01]  /*0f60*/  VIADD R3, R22, UR4 ;  /* 0x0000000416037c36 */ /* 0x000fe20008000000 */
[----:B------:R-:W-:Y:S01]  /*0f70*/  UMOV UR15, URZ ;  /* 0x000000ff000f7c82 */ /* 0x000fe20008000000 */
[C---:B------:R-:W-:Y:S01]  /*0f80*/  IMAD R8, R21.reuse, 0x700, R8 ;  /* 0x0000070015087824 */ /* 0x040fe200078e0208 */
[----:B------:R-:W-:Y:S01]  /*0f90*/  LEA R9, R21, UR6, 0xa ;  /* 0x0000000615097c11 */ /* 0x000fe2000f8e50ff */
[----:B------:R-:W-:Y:S01]  /*0fa0*/  IMAD.HI.U32 R3, R3, 0x36406c81, RZ ;  /* 0x36406c8103037827 */ /* 0x000fe200078e00ff */
[----:B------:R-:W-:Y:S01]  /*0fb0*/  UMOV UR6, 0x1c0 ;  /* 0x000001c000067882 */ /* 0x000fe20000000000 */
[----:B------:R-:W-:Y:S01]  /*0fc0*/  UMOV UR7, 0x1c4 ;  /* 0x000001c400077882 */ /* 0x000fe20000000000 */
[----:B------:R-:W-:Y:S01]  /*0fd0*/  SEL R9, R9, RZ, !P0 ;  /* 0x000000ff09097207 */ /* 0x000fe20004000000 */
[----:B------:R-:W-:Y:S01]  /*0fe0*/  UMOV UR4, 0x1c0 ;  /* 0x000001c000047882 */ /* 0x000fe20000000000 */
[----:B------:R-:W-:Y:S01]  /*0ff0*/  SEL R8, R8, RZ, !P0 ;  /* 0x000000ff08087207 */ /* 0x000fe20004000000 */
[----:B------:R-:W-:Y:S01]  /*1000*/  UMOV UR5, 0x1c4 ;  /* 0x000001c400057882 */ /* 0x000fe20000000000 */
[----:B------:R-:W-:-:S07]  /*1010*/  SHF.R.U32.HI R3, RZ, 0x5, R3 ;  /* 0x00000005ff037819 */ /* 0x000fce0000011603 */
.L_x_24:
[----:B------:R-:W-:Y:S01]  /*1020*/  USHF.R.U32.HI UR10, URZ, 0x1, UR18 ;  /* 0x00000001ff0a7899 */ /* 0x000fe20008011612 */
[----:B------:R-:W-:Y:S01]  /*1030*/  HFMA2 R7, -RZ, RZ, 0, 5.9604644775390625e-08 ;  /* 0x00000001ff077431 */ /* 0x000fe200000001ff */
[----:B------:R-:W-:Y:S02]  /*1040*/  USHF.L.U32 UR9, UR18, 0x3, URZ ;  /* 0x0000000312097899 */ /* 0x000fe400080006ff */
[----:B------:R-:W-:Y:S02]  /*1050*/  ULOP3.LUT UR10, UR10, 0x1, URZ, 0xc, !UPT ;  /* 0x000000010a0a7892 */ /* 0x000fe4000f8e0cff */
[----:B------:R-:W-:Y:S02]  /*1060*/  ULOP3.LUT UR9, UR9, 0x8, URZ, 0xc0, !UPT ;  /* 0x0000000809097892 */ /* 0x000fe4000f8ec0ff */
[----:B------:R-:W-:Y:S02]  /*1070*/  USHF.L.U32 UR10, UR10, 0x1f, URZ ;  /* 0x0000001f0a0a7899 */ /* 0x000fe400080006ff */
[----:B------:R-:W-:-:S02]  /*1080*/  ULOP3.LUT UR12, UR18, 0x1, URZ, 0xc0, !UPT ;  /* 0x00000001120c7892 */ /* 0x000fc4000f8ec0ff */
[----:B------:R-:W-:Y:S01]  /*1090*/  MOV R0, UR9 ;  /* 0x0000000900007c02 */ /* 0x000fe20008000f00 */
[----:B------:R-:W-:Y:S01]  /*10a0*/  UIADD3 UR9, UPT, UPT, UR8, UR9, URZ ;  /* 0x0000000908097290 */ /* 0x000fe2000fffe0ff */
[----:B------:R-:W-:Y:S01]  /*10b0*/  MOV R5, UR10 ;  /* 0x0000000a00057c02 */ /* 0x000fe20008000f00 */
[----:B------:R-:W-:Y:S02]  /*10c0*/  UIMAD UR12, UR12, 0xe0, URZ ;  /* 0x000000e00c0c78a4 */ /* 0x000fe4000f8e02ff */
[----:B------:R-:W-:Y:S01]  /*10d0*/  UIADD3 UR11, UPT, UPT, UR9, 0x31860, URZ ;  /* 0x00031860090b7890 */ /* 0x000fe2000fffe0ff */
[----:B------:R-:W1:Y:S02]  /*10e0*/  SYNCS.PHASECHK.TRANS64.TRYWAIT P0, [R0+UR8+0x31870], R5 ;  /* 0x03187005000075a7 */ /* 0x000e640008001108 */
[----:B-1----:R-:W-:Y:S09]  /*10f0*/  @!P0 BRA `(.L_x_18) ;  /* 0x0000003c00048947 */ /* 0x002ff20003800000 */
.L_x_69:
[----:B------:R-:W-:Y:S01]  /*1100*/  NOP ;  /* 0x0000000000007918 */ /* 0x000fe20000000000 */
[----:B------:R-:W-:Y:S01]  /*1110*/  UMOV UR17, 0xa ;  /* 0x0000000a00117882 */ /* 0x000fe20000000000 */
[----:B------:R-:W-:-:S05]  /*1120*/  UMOV UR16, 0xfffffff4 ;  /* 0xfffffff400107882 */ /* 0x000fca0000000000 */
.L_x_23:
[----:B------:R-:W-:Y:S01]  /*1130*/  ULEA UR13, UR15, UR8, 0x3 ;  /* 0x000000080f0d7291 */ /* 0x000fe2000f8e18ff */
[----:B-1----:R-:W-:Y:S01]  /*1140*/  SHF.L.U32 R11, R4, 0x1f, RZ ;  /* 0x0000001f040b7819 */ /* 0x002fe200000006ff */
[----:B------:R-:W-:Y:S01]  /*1150*/  UIADD3 UR14, UPT, UPT, UR16, 0xc, URZ ;  /* 0x0000000c100e7890 */ /* 0x000fe2000fffe0ff */
[----:B------:R-:W-:Y:S03]  /*1160*/  MOV R0, UR15 ;  /* 0x0000000f00007c02 */ /* 0x000fe60008000f00 */
[----:B------:R-:W-:Y:S03]  /*1170*/  ULOP3.LUT UP0, UR14, UR14, 0x2, URZ, 0xc0, !UPT ;  /* 0x000000020e0e7892 */ /* 0x000fe6000f80c0ff */
[----:B------:R-:W1:Y:S02]  /*1180*/  SYNCS.PHASECHK.TRANS64.TRYWAIT P0, [UR13+0x31840], R11 ;  /* 0x0318400bff0075a7 */ /* 0x000e64000800110d */
[----:B-12---:R-:W-:Y:S07]  /*1190*/  @!P0 BRA `(.L_x_19) ;  /* 0x0000003800fc8947 */ /* 0x006fee0003800000 */
.L_x_71:
[----:B------:R-:W-:Y:S01]  /*11a0*/  NOP ;  /* 0x0000000000007918 */ /* 0x000fe20000000000 */
[----:B------:R-:W-:Y:S05]  /*11b0*/  BRA.U UP0, `(.L_x_20) ;  /* 0x0000000100487547 */ /* 0x000fea000b800000 */
[----:B------:R-:W-:Y:S02]  /*11c0*/  ULEA UR19, UR15, UR8, 0x9 ;  /* 0x000000080f137291 */ /* 0x000fe4000f8e48ff */
[----:B------:R-:W-:Y:S02]  /*11d0*/  ULEA UR9, UR15, UR8, 0xa ;  /* 0x000000080f097291 */ /* 0x000fe4000f8e50ff */
[----:B------:R-:W-:Y:S02]  /*11e0*/  UIADD3 UR19, UPT, UPT, UR19, 0x30000, URZ ;  /* 0x0003000013137890 */ /* 0x000fe4000fffe0ff */
[----:B------:R-:W-:Y:S02]  /*11f0*/  UIADD3 UR10, UPT, UPT, UR9, 0x30800, URZ ;  /* 0x00030800090a7890 */ /* 0x000fe4000fffe0ff */
[----:B------:R-:W-:Y:S02]  /*1200*/  UIADD3 UR9, UPT, UPT, UR9, 0x30a00, URZ ;  /* 0x00030a0009097890 */ /* 0x000fe4000fffe0ff */
[----:B------:R-:W-:Y:S02]  /*1210*/  USHF.R.U32.HI UR19, URZ, 0x4, UR19 ;  /* 0x00000004ff137899 */ /* 0x000fe40008011613 */
[----:B------:R-:W-:Y:S02]  /*1220*/  USHF.R.U32.HI UR10, URZ, 0x4, UR10 ;  /* 0x00000004ff0a7899 */ /* 0x000fe4000801160a */
[----:B------:R-:W-:Y:S02]  /*1230*/  USHF.R.U32.HI UR9, URZ, 0x4, UR9 ;  /* 0x00000004ff097899 */ /* 0x000fe40008011609 */
[----:B------:R-:W-:Y:S02]  /*1240*/  ULOP3.LUT UR20, UR19, 0x3fe0, URZ, 0xc0, !UPT ;  /* 0x00003fe013147892 */ /* 0x000fe4000f8ec0ff */
[----:B------:R-:W-:Y:S02]  /*1250*/  ULOP3.LUT UR22, UR10, 0x3fc0, URZ, 0xc0, !UPT ;  /* 0x00003fc00a167892 */ /* 0x000fe4000f8ec0ff */
[----:B------:R-:W-:Y:S01]  /*1260*/  ULOP3.LUT UR24, UR9, 0x3fe0, URZ, 0xc0, !UPT ;  /* 0x00003fe009187892 */ /* 0x000fe2000f8ec0ff */
[----:B------:R-:W-:Y:S01]  /*1270*/  UMOV UR21, 0x4008 ;  /* 0x0000400800157882 */ /* 0x000fe20000000000 */
[----:B------:R-:W-:Y:S01]  /*1280*/  UMOV UR23, 0x4008 ;  /* 0x0000400800177882 */ /* 0x000fe20000000000 */
[----:B------:R-:W-:Y:S02]  /*1290*/  UMOV UR25, 0x4008 ;  /* 0x0000400800197882 */ /* 0x000fe40000000000 */
[----:B------:R2:W-:Y:S02]  /*12a0*/  UTCCP.T.S.4x32dp128bit tmem[0x1c0], gdesc[UR20] ;  /* 0x0001c014ff0079e7 */ /* 0x0005e40009100000 */
[----:B------:R2:W-:Y:S02]  /*12b0*/  UTCCP.T.S.4x32dp128bit tmem[0x1c4], gdesc[UR22] ;  /* 0x0001c416ff0079e7 */ /* 0x0005e40009100000 */
[----:B------:R2:W-:Y:S01]  /*12c0*/  UTCCP.T.S.4x32dp128bit tmem[0x1c8], gdesc[UR24] ;  /* 0x0001c818ff0079e7 */ /* 0x0005e20009100000 */
[----:B------:R-:W-:Y:S02]  /*12d0*/  NOP ;  /* 0x0000000000007918 */ /* 0x000fe40000000000 */
.L_x_20:
[----:B------:R-:W-:Y:S01]  /*12e0*/  UISETP.NE.AND UP0, UPT, UR15, 0x3, UPT ;  /* 0x000000030f00788c */ /* 0x000fe2000bf05270 */
[----:B------:R-:W-:Y:S01]  /*12f0*/  SHFL.IDX PT, R5, R8, R0, 0x1f ;  /* 0x00001f0008057589 */ /* 0x000fe200000e0000 */
[----:B------:R-:W-:Y:S01]  /*1300*/  UIADD3 UR10, UPT, UPT, UR15, 0x1, URZ ;  /* 0x000000010f0a7890 */ /* 0x000fe2000fffe0ff */
[----:B------:R-:W-:Y:S03]  /*1310*/  NOP ;  /* 0x0000000000007918 */ /* 0x000fe60000000000 */
[----:B------:R-:W-:Y:S03]  /*1320*/  USEL UR10, UR10, URZ, UP0 ;  /* 0x000000ff0a0a7287 */ /* 0x000fe60008000000 */
[----:B-1----:R-:W1:Y:S01]  /*1330*/  SHFL.IDX PT, R2, R9, R0, 0x1f ;  /* 0x00001f0009027589 */ /* 0x002e6200000e0000 */
[----:B------:R-:W-:Y:S02]  /*1340*/  USHF.L.U32 UR15, UR14, 0x4, URZ ;  /* 0x000000040e0f7899 */ /* 0x000fe400080006ff */
[----:B------:R-:W-:Y:S02]  /*1350*/  ULEA UR9, UR10, UR8, 0x3 ;  /* 0x000000080a097291 */ /* 0x000fe4000f8e18ff */
[----:B------:R-:W-:Y:S01]  /*1360*/  ULEA UR14, UR14, 0x8b8, 0xd ;  /* 0x000008b80e0e7891 */ /* 0x000fe2000f8e68ff */
[----:B------:R-:W-:Y:S01]  /*1370*/  ISETP.NE.AND P0, PT, RZ, UR10, PT ;  /* 0x0000000aff007c0c */ /* 0x000fe2000bf05270 */
[----:B------:R-:W-:Y:S01]  /*1380*/  UISETP.NE.AND UP0, UPT, UR16, -0xc, UPT ;  /* 0xfffffff41000788c */ /* 0x000fe2000bf05270 */
[----:B------:R-:W-:Y:S01]  /*1390*/  IMAD.U32 R10, RZ, RZ, UR10 ;  /* 0x0000000aff0a7e24 */ /* 0x000fe2000f8e00ff */
[----:B------:R-:W-:Y:S02]  /*13a0*/  UPRMT UR15, UR15, 0x5410, UR14 ;  /* 0x000054100f0f7896 */ /* 0x000fe4000800000e */
[----:B------:R-:W-:Y:S01]  /*13b0*/  UIADD3 UR13, UPT, UPT, UR13, 0x31820, URZ ;  /* 0x000318200d0d7890 */ /* 0x000fe2000fffe0ff */
[----:B------:R-:W-:Y:S01]  /*13c0*/  UMOV UR14, URZ ;  /* 0x000000ff000e7c82 */ /* 0x000fe20008000000 */
[----:B--2---:R-:W-:Y:S01]  /*13d0*/  UMOV UR23, 0x40004040 ;  /* 0x4000404000177882 */ /* 0x004fe20000000000 */
[----:B------:R-:W-:Y:S01]  /*13e0*/  UMOV UR21, 0x40004040 ;  /* 0x4000404000157882 */ /* 0x000fe20000000000 */
[----:B------:R-:W-:Y:S01]  /*13f0*/  UMOV UR27, 0x40004040 ;  /* 0x40004040001b7882 */ /* 0x000fe20000000000 */
[----:B------:R-:W-:Y:S01]  /*1400*/  UMOV UR25, 0x40004040 ;  /* 0x4000404000197882 */ /* 0x000fe20000000000 */
[----:B------:R-:W-:Y:S01]  /*1410*/  UMOV UR31, 0x40004040 ;  /* 0x40004040001f7882 */ /* 0x000fe20000000000 */
[----:B------:R-:W-:Y:S01]  /*1420*/  UMOV UR29, 0x40004040 ;  /* 0x40004040001d7882 */ /* 0x000fe20000000000 */
[----:B------:R-:W-:Y:S01]  /*1430*/  UMOV UR35, 0x40004040 ;  /* 0x4000404000237882 */ /* 0x000fe20000000000 */
[----:B------:R-:W-:Y:S01]  /*1440*/  UMOV UR33, 0x40004040 ;  /* 0x4000404000217882 */ /* 0x000fe20000000000 */
[----:B-1----:R-:W-:Y:S02]  /*1450*/  R2UR UR22, R2 ;  /* 0x00000000021672ca */ /* 0x002fe400000e0000 */
[----:B------:R-:W-:Y:S02]  /*1460*/  R2UR UR20, R5 ;  /* 0x00000000051472ca */ /* 0x000fe400000e0000 */
[----:B------:R-:W-:Y:S04]  /*1470*/  SEL R5, RZ, 0x1, P0 ;  /* 0x00000001ff057807 */ /* 0x000fe80000000000 */
[----:B------:R-:W-:Y:S05]  /*1480*/  LOP3.LUT R4, R4, R5, RZ, 0x3c, !PT ;  /* 0x0000000504047212 */ /* 0x000fea00078e3cff */
[----:B------:R-:W-:Y:S01]  /*1490*/  UIADD3 UR26, UPT, UPT, UR22, 0x2, URZ ;  /* 0x00000002161a7890 */ /* 0x000fe2000fffe0ff */
[----:B------:R-:W-:Y:S01]  /*14a0*/  IMAD.U32 R13, R4, -0x80000000, RZ ;  /* 0x80000000040d7824 */ /* 0x000fe200078e00ff */
[----:B------:R-:W-:Y:S01]  /*14b0*/  UIADD3 UR24, UPT, UPT, UR20, 0x2, URZ ;  /* 0x0000000214187890 */ /* 0x000fe2000fffe0ff */
[----:B------:R1:W-:Y:S01]  /*14c0*/  UTCQMMA gdesc[UR22], gdesc[UR20], tmem[UR12], tmem[UR14], idesc[UR15], tmem[UR6], UP0 ;  /* 0x00060e1416007dea */ /* 0x0003e2000800030c */
[----:B------:R-:W-:Y:S02]  /*14d0*/  UIADD3 UR30, UPT, UPT, UR22, 0x4, URZ ;  /* 0x00000004161e7890 */ /* 0x000fe4000fffe0ff */
[----:B------:R-:W-:Y:S02]  /*14e0*/  UIADD3 UR28, UPT, UPT, UR20, 0x4, URZ ;  /* 0x00000004141c7890 */ /* 0x000fe4000fffe0ff */
[----:B------:R-:W-:Y:S02]  /*14f0*/  UIADD3 UR34, UPT, UPT, UR22, 0x6, URZ ;  /* 0x0000000616227890 */ /* 0x000fe4000fffe0ff */
[----:B------:R-:W-:Y:S01]  /*1500*/  UIADD3 UR32, UPT, UPT, UR20, 0x6, URZ ;  /* 0x0000000614207890 */ /* 0x000fe2000fffe0ff */
[----:B------:R1:W-:Y:S04]  /*1510*/  UTCQMMA gdesc[UR26], gdesc[UR24], tmem[UR12], tmem[UR14], idesc[UR15], tmem[UR6], UPT ;  /* 0x00060e181a007dea */ /* 0x0003e8000b80030c */
[----:B------:R1:W-:Y:S04]  /*1520*/  UTCQMMA gdesc[UR30], gdesc[UR28], tmem[UR12], tmem[UR14], idesc[UR15], tmem[UR6], UPT ;  /* 0x00060e1c1e007dea */ /* 0x0003e8000b80030c */
[----:B------:R1:W-:Y:S01]  /*1530*/  UTCQMMA gdesc[UR34], gdesc[UR32], tmem[UR12], tmem[UR14], idesc[UR15], tmem[UR6], UPT ;  /* 0x00060e2022007dea */ /* 0x0003e2000b80030c */
[----:B------:R1:W-:Y:S01]  /*1540*/  UTCBAR [UR13], URZ ;  /* 0x000000ff0d0073e9 */ /* 0x0003e200080000ff */
[----:B------:R-:W2:Y:S02]  /*1550*/  SYNCS.PHASECHK.TRANS64.TRYWAIT P0, [UR9+0x31840], R13 ;  /* 0x0318400dff0075a7 */ /* 0x000ea40008001109 */
[----:B-12---:R-:W-:Y:S05]  /*1560*/  @!P0 BRA `(.L_x_21) ;  /* 0x0000003800248947 */ /* 0x006fea0003800000 */
.L_x_73:
[----:B------:R-:W-:Y:S01]  /*1570*/  ELECT P0, URZ, PT ;  /* 0x0000000000ff782f */ /* 0x000fe20003800000 */
[----:B------:R-:W-:Y:S01]  /*1580*/  SHFL.IDX PT, R2, R9, R10, 0x1f ;  /* 0x00001f0a09027589 */ /* 0x000fe200000e0000 */
[----:B------:R-:W-:Y:S02]  /*1590*/  UIADD3 UR9, UPT, UPT, UR9, 0x31820, URZ ;  /* 0x0003182009097890 */ /* 0x000fe4000fffe0ff */
[----:B------:R-:W-:Y:S05]  /*15a0*/  UISETP.NE.AND UP0, UPT, UR16, -0x2, UPT ;  /* 0xfffffffe1000788c */ /* 0x000fea000bf05270 */
[----:B-1----:R-:W1:Y:S01]  /*15b0*/  SHFL.IDX PT, R0, R8, R10, 0x1f ;  /* 0x00001f0a08007589 */ /* 0x002e6200000e0000 */
[----:B------:R-:W-:Y:S01]  /*15c0*/  NOP ;  /* 0x0000000000007918 */ /* 0x000fe20000000000 */
[----:B------:R-:W-:Y:S02]  /*15d0*/  NOP ;  /* 0x0000000000007918 */ /* 0x000fe40000000000 */
[C---:B------:R-:W-:Y:S01]  /*15e0*/  @P0 IMAD.SHL.U32 R5, R7.reuse, 0x2000, RZ ;  /* 0x0000200007050824 */ /* 0x040fe200078e00ff */
[----:B------:R-:W-:Y:S01]  /*15f0*/  UMOV UR21, 0x40004040 ;  /* 0x4000404000157882 */ /* 0x000fe20000000000 */
[----:B------:R-:W-:Y:S01]  /*1600*/  @P0 IMAD.SHL.U32 R6, R7, 0x10, RZ ;  /* 0x0000001007060824 */ /* 0x000fe200078e00ff */
[----:B------:R-:W-:Y:S01]  /*1610*/  UMOV UR15, 0x40004040 ;  /* 0x40004040000f7882 */ /* 0x000fe20000000000 */
[----:B------:R-:W-:Y:S01]  /*1620*/  UMOV UR27, 0x40004040 ;  /* 0x40004040001b7882 */ /* 0x000fe20000000000 */
[----:B------:R-:W-:Y:S01]  /*1630*/  @P0 LOP3.LUT R5, R5, 0x6000, RZ, 0xc0, !PT ;  /* 0x0000600005050812 */ /* 0x000fe200078ec0ff */
[----:B------:R-:W-:Y:S01]  /*1640*/  UMOV UR25, 0x40004040 ;  /* 0x4000404000197882 */ /* 0x000fe20000000000 */
[----:B------:R-:W-:Y:S01]  /*1650*/  @P0 LOP3.LUT R6, R6, 0x30, RZ, 0xc0, !PT ;  /* 0x0000003006060812 */ /* 0x000fe200078ec0ff */
[----:B------:R-:W-:Y:S01]  /*1660*/  UMOV UR31, 0x40004040 ;  /* 0x40004040001f7882 */ /* 0x000fe20000000000 */
[----:B------:R-:W-:Y:S01]  /*1670*/  @P0 LOP3.LUT R5, R5, 0x8b8, RZ, 0xfc, !PT ;  /* 0x000008b805050812 */ /* 0x000fe200078efcff */
[----:B------:R-:W-:Y:S01]  /*1680*/  UMOV UR29, 0x40004040 ;  /* 0x40004040001d7882 */ /* 0x000fe20000000000 */
[----:B------:R-:W-:Y:S01]  /*1690*/  UMOV UR35, 0x40004040 ;  /* 0x4000404000237882 */ /* 0x000fe20000000000 */
[----:B------:R-:W-:Y:S01]  /*16a0*/  UMOV UR33, 0x40004040 ;  /* 0x4000404000217882 */ /* 0x000fe20000000000 */
[----:B------:R-:W-:Y:S02]  /*16b0*/  @P0 PRMT R5, R6, 0x5410, R5 ;  /* 0x0000541006050816 */ /* 0x000fe40000000005 */
[----:B-1----:R-:W-:Y:S01]  /*16c0*/  R2UR UR14, R0 ;  /* 0x00000000000e72ca */ /* 0x002fe200000e0000 */
[----:B------:R-:W-:Y:S01]  /*16d0*/  @P0 IMAD.MOV.U32 R10, RZ, RZ, RZ ;  /* 0x000000ffff0a0224 */ /* 0x000fe200078e00ff */
[----:B------:R-:W-:Y:S02]  /*16e0*/  @P0 R2UR UR13, R5 ;  /* 0x00000000050d02ca */ /* 0x000fe400000e0000 */
[----:B------:R-:W-:Y:S02]  /*16f0*/  R2UR UR20, R2 ;  /* 0x00000000021472ca */ /* 0x000fe400000e0000 */
[----:B------:R-:W-:Y:S07]  /*1700*/  @P0 R2UR UR22, R10 ;  /* 0x000000000a1602ca */ /* 0x000fee00000e0000 */
[----:B------:R-:W-:Y:S02]  /*1710*/  UIADD3 UR24, UPT, UPT, UR14, 0x2, URZ ;  /* 0x000000020e187890 */ /* 0x000fe4000fffe0ff */
[----:B------:R-:W-:Y:S01]  /*1720*/  UIADD3 UR28, UPT, UPT, UR14, 0x4, URZ ;  /* 0x000000040e1c7890 */ /* 0x000fe2000fffe0ff */
[----:B------:R-:W-:Y:S01]  /*1730*/  IMAD.U32 R11, RZ, RZ, UR13 ;  /* 0x0000000dff0b7e24 */ /* 0x000fe2000f8e00ff */
[----:B------:R-:W-:Y:S02]  /*1740*/  UIADD3 UR26, UPT, UPT, UR20, 0x2, URZ ;  /* 0x00000002141a7890 */ /* 0x000fe4000fffe0ff */
[----:B------:R-:W-:Y:S02]  /*1750*/  UIADD3 UR30, UPT, UPT, UR20, 0x4, URZ ;  /* 0x00000004141e7890 */ /* 0x000fe4000fffe0ff */
[----:B------:R-:W-:Y:S01]  /*1760*/  @P0 R2UR UR23, R11 ;  /* 0x000000000b1702ca */ /* 0x000fe200000e0000 */
[----:B------:R-:W-:Y:S02]  /*1770*/  UIADD3 UR34, UPT, UPT, UR20, 0x6, URZ ;  /* 0x0000000614227890 */ /* 0x000fe4000fffe0ff */
[----:B------:R-:W-:Y:S10]  /*1780*/  UIADD3 UR32, UPT, UPT, UR14, 0x6, URZ ;  /* 0x000000060e207890 */ /* 0x000ff4000fffe0ff */
[----:B------:R1:W-:Y:S01]  /*1790*/  UTCQMMA gdesc[UR20], gdesc[UR14], tmem[UR12], tmem[UR22], idesc[UR23], tmem[UR4], UPT ;  /* 0x0004160e14007dea */ /* 0x0003e2000b80030c */
[----:B------:R1:W-:Y:S01]  /*17a0*/  UTCQMMA gdesc[UR26], gdesc[UR24], tmem[UR12], tmem[UR22], idesc[UR23], tmem[UR4], UPT ;  /* 0x000416181a007dea */ /* 0x0003e2000b80030c */
[----:B------:R1:W-:Y:S01]  /*17b0*/  UTCQMMA gdesc[UR30], gdesc[UR28], tmem[UR12], tmem[UR22], idesc[UR23], tmem[UR4], UPT ;  /* 0x0004161c1e007dea */ /* 0x0003e2000b80030c */
[----:B------:R1:W-:Y:S01]  /*17c0*/  UTCQMMA gdesc[UR34], gdesc[UR32], tmem[UR12], tmem[UR22], idesc[UR23], tmem[UR4], UPT ;  /* 0x0004162022007dea */ /* 0x0003e2000b80030c */
[----:B------:R1:W-:Y:S01]  /*17d0*/  UTCBAR [UR9], URZ ;  /* 0x000000ff090073e9 */ /* 0x0003e200080000ff */
[----:B------:R-:W-:Y:S05]  /*17e0*/  BRA.U UP0, `(.L_x_22) ;  /* 0x0000000100087547 */ /* 0x000fea000b800000 */
[----:B------:R2:W-:Y:S01]  /*17f0*/  UTCBAR [UR11], URZ ;  /* 0x000000ff0b0073e9 */ /* 0x0005e200080000ff */
[----:B------:R-:W-:Y:S01]  /*1800*/  NOP ;  /* 0x0000000000007918 */ /* 0x000fe20000000000 */
.L_x_22:
[----:B------:R-:W-:Y:S01]  /*1810*/  UISETP.NE.AND UP0, UPT, UR10, 0x3, UPT ;  /* 0x000000030a00788c */ /* 0x000fe2000bf05270 */
[----:B------:R-:W-:Y:S01]  /*1820*/  VIADD R7, R7, 0x2 ;  /* 0x0000000207077836 */ /* 0x000fe20000000000 */
[----:B------:R-:W-:Y:S02]  /*1830*/  UIADD3 UR10, UPT, UPT, UR10, 0x1, URZ ;  /* 0x000000010a0a7890 */ /* 0x000fe4000fffe0ff */
[----:B------:R-:W-:Y:S02]  /*1840*/  UIADD3 UR17, UPT, UPT, UR17, -0x2, URZ ;  /* 0xfffffffe11117890 */ /* 0x000fe4000fffe0ff */
[----:B-1----:R-:W-:Y:S02]  /*1850*/  USEL UR15, UR10, URZ, UP0 ;  /* 0x000000ff0a0f7287 */ /* 0x002fe40008000000 */
[----:B------:R-:W-:Y:S02]  /*1860*/  UISETP.NE.AND UP0, UPT, UR17, -0x2, UPT ;  /* 0xfffffffe1100788c */ /* 0x000fe4000bf05270 */
[----:B------:R-:W-:Y:S02]  /*1870*/  UIADD3 UR16, UPT, UPT, UR16, 0x2, URZ ;  /* 0x0000000210107890 */ /* 0x000fe4000fffe0ff */
[----:B------:R-:W-:Y:S04]  /*1880*/  ISETP.NE.AND P0, PT, RZ, UR15, PT ;  /* 0x0000000fff007c0c */ /* 0x000fe8000bf05270 */
[----:B------:R-:W-:Y:S04]  /*1890*/  SEL R5, RZ, 0x1, P0 ;  /* 0x00000001ff057807 */ /* 0x000fe80000000000 */
[----:B------:R-:W-:Y:S01]  /*18a0*/  LOP3.LUT R4, R4, R5, RZ, 0x3c, !PT ;  /* 0x0000000504047212 */ /* 0x000fe200078e3cff */
[----:B------:R-:W-:Y:S06]  /*18b0*/  BRA.U UP0, `(.L_x_23) ;  /* 0xfffffff9001c7547 */ /* 0x000fec000b83ffff */
[----:B------:R-:W-:-:S13]  /*18c0*/  ISETP.NE.AND P0, PT, R3, UR18, PT ;  /* 0x0000001203007c0c */ /* 0x000fda000bf05270 */
[----:B--2---:R-:W-:Y:S05]  /*18d0*/  @!P0 EXIT ;  /* 0x000000000000894d */ /* 0x004fea0003800000 */
[----:B------:R-:W-:Y:S01]  /*18e0*/  UIADD3 UR18, UPT, UPT, UR18, 0x1, URZ ;  /* 0x0000000112127890 */ /* 0x000fe2000fffe0ff */
[----:B------:R-:W-:Y:S11]  /*18f0*/  BRA `(.L_x_24) ;  /* 0xfffffff400c87947 */ /* 0x000ff6000383ffff */
.L_x_11:
[----:B------:R-:W-:-:S13]  /*1900*/  ELECT P0, URZ, PT ;  /* 0x0000000000ff782f */ /* 0x000fda0003800000 */
[----:B------:R-:W-:Y:S05]  /*1910*/  @!P0 BRA `(.L_x_13) ;  /* 0x0000001400588947 */ /* 0x000fea0003800000 */
[----:B------:R-:W1:Y:S02]  /*1920*/  S2UR UR4, SR_CTAID.X ;  /* 0x00000000000479c3 */ /* 0x000e640000002500 */
[----:B-1----:R-:W-:-:S13]  /*1930*/  ISETP.LE.U32.AND P0, PT, R22, UR4, PT ;  /* 0x0000000416007c0c */ /* 0x002fda000bf03070 */
[----:B------:R-:W-:Y:S05]  /*1940*/  @P0 EXIT ;  /* 0x000000000000094d */ /* 0x000fea0003800000 */
[----:B------:R-:W1:Y:S01]  /*1950*/  S2R R0, SR_CgaCtaId ;  /* 0x0000000000007919 */ /* 0x000e620000008800 */
[----:B------:R-:W-:Y:S01]  /*1960*/  IMAD.U32 R5, RZ, RZ, UR4 ;  /* 0x00000004ff057e24 */ /* 0x000fe2000f8e00ff */
[----:B------:R-:W2:Y:S01]  /*1970*/  LDC.64 R8, c[0x0][0x348] ;  /* 0x0000d200ff087b82 */ /* 0x000ea20000000a00 */
[----:B------:R-:W-:-:S03]  /*1980*/  IMAD.MOV.U32 R10, RZ, RZ, 0x1 ;  /* 0x00000001ff0a7424 */ /* 0x000fc600078e00ff */
[----:B------:R-:W-:Y:S02]  /*1990*/  LOP3.LUT R3, RZ, R5, RZ, 0x33, !PT ;  /* 0x00000005ff037212 */ /* 0x000fe400078e33ff */
[----:B------:R-:W-:-:S03]  /*19a0*/  PRMT R4, R5, 0x7610, R4 ;  /* 0x0000761005047816 */ /* 0x000fc60000000004 */
[----:B------:R-:W-:Y:S01]  /*19b0*/  IMAD.IADD R2, R22, 0x1, R3 ;  /* 0x0000000116027824 */ /* 0x000fe200078e0203 */
[----:B------:R-:W-:-:S03]  /*19c0*/  MOV R3, 0x400 ;  /* 0x0000040000037802 */ /* 0x000fc60000000f00 */
[----:B------:R-:W-:-:S05]  /*19d0*/  IMAD.HI.U32 R2, R2, 0x36406c81, RZ ;  /* 0x36406c8102027827 */ /* 0x000fca00078e00ff */
[----:B------:R-:W-:-:S05]  /*19e0*/  SHF.R.U32.HI R2, RZ, 0x5, R2 ;  /* 0x00000005ff027819 */ /* 0x000fca0000011602 */
[----:B------:R-:W-:Y:S01]  /*19f0*/  IMAD.MOV R2, RZ, RZ, -R2 ;  /* 0x000000ffff027224 */ /* 0x000fe200078e0a02 */
[----:B-1----:R-:W-:-:S07]  /*1a00*/  LEA R0, R0, R3, 0x18 ;  /* 0x0000000300007211 */ /* 0x002fce00078ec0ff */
.L_x_37:
[----:B------:R-:W-:Y:S01]  /*1a10*/  SHF.R.U32.HI R16, RZ, 0x5, R5 ;  /* 0x00000005ff107819 */ /* 0x000fe20000011605 */
[----:B------:R-:W-:Y:S05]  /*1a20*/  YIELD ;  /* 0x0000000000007946 */ /* 0x000fea0003800000 */
[----:B------:R-:W-:Y:S01]  /*1a30*/  IMAD.HI.U32 R16, R16, 0x4a7904b, RZ ;  /* 0x04a7904b10107827 */ /* 0x000fe200078e00ff */
[----:B------:R-:W-:-:S03]  /*1a40*/  MOV R6, 0x1ae0 ;  /* 0x00001ae000067802 */ /* 0x000fc60000000f00 */
[C---:B------:R-:W-:Y:S01]  /*1a50*/  IMAD R35, R16.reuse, -0x10, R31 ;  /* 0xfffffff010237824 */ /* 0x040fe200078e021f */
[----:B------:R-:W-:-:S04]  /*1a60*/  PRMT R3, R16, 0x9910, RZ ;  /* 0x0000991010037816 */ /* 0x000fc800000000ff */
[----:B------:R-:W-:Y:S01]  /*1a70*/  VIMNMX.U32 R35, PT, PT, R35, 0x10, PT ;  /* 0x0000001023237848 */ /* 0x000fe20003fe0000 */
[----:B------:R-:W-:-:S04]  /*1a80*/  IMAD R3, R3, 0x6e0, RZ ;  /* 0x000006e003037824 */ /* 0x000fc800078e02ff */
[----:B------:R-:W-:-:S05]  /*1a90*/  IMAD.MOV R13, RZ, RZ, -R3 ;  /* 0x000000ffff0d7224 */ /* 0x000fca00078e0a03 */
[----:B------:R-:W-:-:S05]  /*1aa0*/  PRMT R13, R13, 0x7710, RZ ;  /* 0x000077100d0d7816 */ /* 0x000fca00000000ff */
[----:B------:R-:W-:-:S05]  /*1ab0*/  IMAD.IADD R13, R13, 0x1, R4 ;  /* 0x000000010d0d7824 */ /* 0x000fca00078e0204 */
[----:B-12---:R-:W-:Y:S02]  /*1ac0*/  LOP3.LUT R11, R13, 0xffff, RZ, 0xc0, !PT ;  /* 0x0000ffff0d0b7812 */ /* 0x006fe400078ec0ff */
[----:B--2---:R-:W-:Y:S05]  /*1ad0*/  CALL.REL.NOINC `($__internal_3_$__cuda_sm20_div_u16) ;  /* 0x0000003800707944 */ /* 0x004fea0003c00000 */
[----:B------:R-:W-:Y:S01]  /*1ae0*/  IMAD.U32 R3, R10, -0x80000000, RZ ;  /* 0x800000000a037824 */ /* 0x000fe200078e00ff */
[----:B------:R-:W-:Y:S01]  /*1af0*/  PRMT R35, R35, 0x9910, RZ ;  /* 0x0000991023237816 */ /* 0x000fe200000000ff */
[----:B------:R-:W-:Y:S01]  /*1b00*/  VIADD R26, R0, 0x31800 ;  /* 0x00031800001a7836 */ /* 0x000fe20000000000 */
[C---:B------:R-:W-:Y:S01]  /*1b10*/  PRMT R6, R36.reuse, 0x9910, RZ ;  /* 0x0000991024067816 */ /* 0x040fe200000000ff */
[----:B------:R-:W1:Y:S01]  /*1b20*/  SYNCS.PHASECHK.TRANS64.TRYWAIT P4, [R0+URZ+0x31820], R3 ;  /* 0x03182003000075a7 */ /* 0x000e6200080811ff */
[----:B------:R-:W-:Y:S01]  /*1b30*/  LOP3.LUT R11, R36, 0xffff, RZ, 0xc0, !PT ;  /* 0x0000ffff240b7812 */ /* 0x000fe200078ec0ff */
[----:B------:R-:W-:Y:S01]  /*1b40*/  VIADD R25, R0, 0x30000 ;  /* 0x0003000000197836 */ /* 0x000fe20000000000 */
[C---:B------:R-:W-:Y:S01]  /*1b50*/  IADD3 R36, P3, PT, R8.reuse, 0x40, RZ ;  /* 0x0000004008247810 */ /* 0x040fe20007f7e0ff */
[----:B------:R-:W-:Y:S01]  /*1b60*/  IMAD R6, R35, R6, RZ ;  /* 0x0000000623067224 */ /* 0x000fe200078e02ff */
[C---:B------:R-:W-:Y:S01]  /*1b70*/  IADD3 R32, P1, PT, R8.reuse, 0x140, RZ ;  /* 0x0000014008207810 */ /* 0x040fe20007f3e0ff */
[----:B------:R-:W-:Y:S01]  /*1b80*/  IMAD.MOV.U32 R23, RZ, RZ, 0xb580 ;  /* 0x0000b580ff177424 */ /* 0x000fe200078e00ff */
[C---:B------:R-:W-:Y:S01]  /*1b90*/  IADD3 R34, P2, PT, R8.reuse, 0xc0, RZ ;  /* 0x000000c008227810 */ /* 0x040fe20007f5e0ff */
[----:B------:R-:W-:Y:S01]  /*1ba0*/  IMAD.MOV R6, RZ, RZ, -R6 ;  /* 0x000000ffff067224 */ /* 0x000fe200078e0a06 */
[----:B------:R-:W-:Y:S01]  /*1bb0*/  IADD3 R28, P0, PT, R8, 0x1c0, RZ ;  /* 0x000001c0081c7810 */ /* 0x000fe20007f1e0ff */
[--C-:B------:R-:W-:Y:S01]  /*1bc0*/  IMAD.X R37, RZ, RZ, R9.reuse, P3 ;  /* 0x000000ffff257224 */ /* 0x100fe200018e0609 */
[----:B------:R-:W-:Y:S01]  /*1bd0*/  IADD3 R24, PT, PT, R0, 0x30800, RZ ;  /* 0x0003080000187810 */ /* 0x000fe20007ffe0ff */
[----:B------:R-:W-:Y:S01]  /*1be0*/  IMAD R11, R11, 0xe0, RZ ;  /* 0x000000e00b0b7824 */ /* 0x000fe200078e02ff */
[----:B------:R-:W-:Y:S01]  /*1bf0*/  PRMT R6, R6, 0x7710, RZ ;  /* 0x0000771006067816 */ /* 0x000fe200000000ff */
[----:B------:R-:W-:Y:S01]  /*1c00*/  IMAD.X R33, RZ, RZ, R9, P1 ;  /* 0x000000ffff217224 */ /* 0x000fe200008e0609 */
[----:B------:R-:W-:-:S02]  /*1c10*/  IADD3.X R35, PT, PT, RZ, R9, RZ, P2, !PT ;  /* 0x00000009ff237210 */ /* 0x000fc400017fe4ff */
[----:B------:R-:W-:Y:S02]  /*1c20*/  IADD3 R6, PT, PT, R13, R6, RZ ;  /* 0x000000060d067210 */ /* 0x000fe40007ffe0ff */
[----:B------:R-:W-:Y:S02]  /*1c30*/  IADD3.X R29, PT, PT, RZ, R9, RZ, P0, !PT ;  /* 0x00000009ff1d7210 */ /* 0x000fe400007fe4ff */
[----:B------:R-:W-:Y:S01]  /*1c40*/  LOP3.LUT R7, R6, 0xffff, RZ, 0xc0, !PT ;  /* 0x0000ffff06077812 */ /* 0x000fe200078ec0ff */
[----:B------:R-:W-:-:S04]  /*1c50*/  VIADD R6, R0, 0x14000 ;  /* 0x0001400000067836 */ /* 0x000fc80000000000 */
[----:B------:R-:W-:Y:S01]  /*1c60*/  IMAD R12, R16, 0x10, R7 ;  /* 0x00000010100c7824 */ /* 0x000fe200078e0207 */
[----:B------:R-:W-:Y:S01]  /*1c70*/  IADD3 R7, PT, PT, R0, 0x4000, RZ ;  /* 0x0000400000077810 */ /* 0x000fe20007ffe0ff */
[----:B-1----:R-:W-:Y:S06]  /*1c80*/  @!P4 BRA `(.L_x_25) ;  /* 0x000000300078c947 */ /* 0x002fec0003800000 */
.L_x_75:
[----:B------:R-:W-:Y:S01]  /*1c90*/  IMAD.SHL.U32 R12, R12, 0x80, RZ ;  /* 0x000000800c0c7824 */ /* 0x000fe200078e00ff */
[----:B------:R-:W-:Y:S01]  /*1ca0*/  R2UR UR13, R26 ;  /* 0x000000001a0d72ca */ /* 0x000fe200000e0000 */
[----:B------:R-:W-:Y:S01]  /*1cb0*/  UMOV UR14, URZ ;  /* 0x000000ff000e7c82 */ /* 0x000fe20008000000 */
[----:B------:R-:W-:Y:S01]  /*1cc0*/  R2UR UR28, R36 ;  /* 0x00000000241c72ca */ /* 0x000fe200000e0000 */
[----:B------:R-:W-:Y:S01]  /*1cd0*/  UMOV UR20, 0x0 ;  /* 0x0000000000147882 */ /* 0x000fe20000000000 */
[----:B------:R-:W-:Y:S01]  /*1ce0*/  R2UR UR29, R37 ;  /* 0x00000000251d72ca */ /* 0x000fe200000e0000 */
[----:B------:R-:W-:Y:S01]  /*1cf0*/  UMOV UR21, 0x10000000 ;  /* 0x1000000000157882 */ /* 0x000fe20000000000 */
[----:B------:R-:W-:Y:S01]  /*1d00*/  R2UR UR12, R7 ;  /* 0x00000000070c72ca */ /* 0x000fe200000e0000 */
[----:B------:R-:W-:Y:S01]  /*1d10*/  UMOV UR11, URZ ;  /* 0x000000ff000b7c82 */ /* 0x000fe20008000000 */
[----:B------:R-:W-:Y:S01]  /*1d20*/  R2UR UR15, R12 ;  /* 0x000000000c0f72ca */ /* 0x000fe200000e0000 */
[----:B------:R-:W-:Y:S01]  /*1d30*/  UMOV UR18, UR14 ;  /* 0x0000000e00127c82 */ /* 0x000fe20008000000 */
        /* <DEDUP_REMOVED lines=9> */
[----:B------:R-:W-:Y:S01]  /*1dd0*/  VIADD R22, R0, 0x8000 ;  /* 0x0000800000167836 */ /* 0x000fe20000000000 */
[----:B------:R-:W-:Y:S01]  /*1de0*/  R2UR UR25, R33 ;  /* 0x00000000211972ca */ /* 0x000fe200000e0000 */
[----:B------:R2:W-:Y:S01]  /*1df0*/  UTMALDG.2D [UR12], [UR28], desc[UR20] ;  /* 0x0000140c1c0075b4 */ /* 0x0005e20008009000 */
[----:B------:R-:W-:Y:S01]  /*1e00*/  R2UR UR8, R25 ;  /* 0x00000000190872ca */ /* 0x000fe200000e0000 */
[----:B------:R-:W-:Y:S01]  /*1e10*/  UMOV UR10, UR15 ;  /* 0x0000000f000a7c82 */ /* 0x000fe20008000000 */
[----:B------:R-:W-:Y:S01]  /*1e20*/  R2UR UR22, R28 ;  /* 0x000000001c1672ca */ /* 0x000fe200000e0000 */
[----:B------:R-:W-:Y:S01]  /*1e30*/  VIADD R21, R0, 0x31808 ;  /* 0x0003180800157836 */ /* 0x000fe20000000000 */
[----:B------:R-:W-:Y:S01]  /*1e40*/  R2UR UR23, R29 ;  /* 0x000000001d1772ca */ /* 0x000fe200000e0000 */
[----:B------:R-:W-:Y:S01]  /*1e50*/  UMOV UR6, UR19 ;  /* 0x0000001300067c82 */ /* 0x000fe20008000000 */
[----:B------:R-:W-:Y:S01]  /*1e60*/  R2UR UR4, R24 ;  /* 0x00000000180472ca */ /* 0x000fe200000e0000 */
[----:B------:R2:W-:Y:S01]  /*1e70*/  UTMALDG.2D [UR16], [UR26], desc[UR20] ;  /* 0x000014101a0075b4 */ /* 0x0005e20008009000 */
[----:B------:R-:W-:-:S05]  /*1e80*/  VIADD R20, R0, 0x1b000 ;  /* 0x0001b00000147836 */ /* 0x000fca0000000000 */
[----:B------:R2:W-:Y:S06]  /*1e90*/  UTMALDG.2D [UR8], [UR24], desc[UR20] ;  /* 0x00001408180075b4 */ /* 0x0005ec0008009000 */
[----:B------:R2:W-:Y:S01]  /*1ea0*/  UTMALDG.2D [UR4], [UR22], desc[UR20] ;  /* 0x00001404160075b4 */ /* 0x0005e20008009000 */
[----:B------:R2:W-:Y:S01]  /*1eb0*/  SYNCS.ARRIVE.TRANS64 RZ, [R0+URZ+0x31800], R23 ;  /* 0x0318001700ff79a7 */ /* 0x0005e200080000ff */
[----:B------:R-:W3:Y:S02]  /*1ec0*/  SYNCS.PHASECHK.TRANS64.TRYWAIT P0, [R0+URZ+0x31828], R3 ;  /* 0x03182803000075a7 */ /* 0x000ee400080011ff */
[----:B--23--:R-:W-:Y:S05]  /*1ed0*/  @!P0 BRA `(.L_x_26) ;  /* 0x0000003000008947 */ /* 0x00cfea0003800000 */
.L_x_77:
[----:B------:R-:W-:Y:S01]  /*1ee0*/  R2UR UR9, R21 ;  /* 0x00000000150972ca */ /* 0x000fe200000e0000 */
[----:B------:R-:W-:Y:S01]  /*1ef0*/  IMAD.MOV.U32 R19, RZ, RZ, 0xb000 ;  /* 0x0000b000ff137424 */ /* 0x000fe200078e00ff */
[----:B------:R-:W-:Y:S01]  /*1f00*/  R2UR UR16, R36 ;  /* 0x00000000241072ca */ /* 0x000fe200000e0000 */
[----:B------:R-:W-:Y:S01]  /*1f10*/  UMOV UR14, 0x0 ;  /* 0x00000000000e7882 */ /* 0x000fe20000000000 */
[----:B------:R-:W-:Y:S01]  /*1f20*/  R2UR UR17, R37 ;  /* 0x00000000251172ca */ /* 0x000fe200000e0000 */
[----:B------:R-:W-:Y:S01]  /*1f30*/  UMOV UR15, 0x10000000 ;  /* 0x10000000000f7882 */ /* 0x000fe20000000000 */
[----:B------:R-:W-:Y:S01]  /*1f40*/  R2UR UR11, R12 ;  /* 0x000000000c0b72ca */ /* 0x000fe200000e0000 */
[----:B------:R-:W-:Y:S01]  /*1f50*/  UMOV UR10, 0x80 ;  /* 0x00000080000a7882 */ /* 0x000fe20000000000 */
[----:B------:R-:W-:Y:S01]  /*1f60*/  R2UR UR8, R22 ;  /* 0x00000000160872ca */ /* 0x000fe200000e0000 */
[----:B------:R-:W-:Y:S01]  /*1f70*/  UMOV UR6, 0x80 ;  /* 0x0000008000067882 */ /* 0x000fe20000000000 */
[----:B------:R-:W-:Y:S01]  /*1f80*/  R2UR UR12, R34 ;  /* 0x00000000220c72ca */ /* 0x000fe200000e0000 */
[C---:B------:R-:W-:Y:S01]  /*1f90*/  VIADD R18, R0.reuse, 0xc000 ;  /* 0x0000c00000127836 */ /* 0x040fe20000000000 */
[----:B------:R-:W-:Y:S01]  /*1fa0*/  R2UR UR13, R35 ;  /* 0x00000000230d72ca */ /* 0x000fe200000e0000 */
[----:B------:R-:W-:Y:S01]  /*1fb0*/  UMOV UR5, UR9 ;  /* 0x0000000900057c82 */ /* 0x000fe20008000000 */
[----:B------:R-:W-:Y:S01]  /*1fc0*/  R2UR UR7, R11 ;  /* 0x000000000b0772ca */ /* 0x000fe200000e0000 */
[----:B------:R-:W-:Y:S01]  /*1fd0*/  VIADD R17, R0, 0x31810 ;  /* 0x0003181000117836 */ /* 0x000fe20000000000 */
[----:B------:R-:W-:Y:S01]  /*1fe0*/  R2UR UR4, R20 ;  /* 0x00000000140472ca */ /* 0x000fe200000e0000 */
[----:B------:R-:W-:-:S04]  /*1ff0*/  VIADD R16, R0, 0x22000 ;  /* 0x0002200000107836 */ /* 0x000fc80000000000 */
[----:B------:R2:W-:Y:S08]  /*2000*/  UTMALDG.2D [UR8], [UR16], desc[UR14] ;  /* 0x00000e08100075b4 */ /* 0x0005f00008009000 */
[----:B------:R2:W-:Y:S01]  /*2010*/  UTMALDG.2D [UR4], [UR12], desc[UR14] ;  /* 0x00000e040c0075b4 */ /* 0x0005e20008009000 */
[----:B------:R2:W-:Y:S01]  /*2020*/  SYNCS.ARRIVE.TRANS64 RZ, [R0+URZ+0x31808], R19 ;  /* 0x0318081300ff79a7 */ /* 0x0005e200080000ff */
[----:B------:R-:W3:Y:S02]  /*2030*/  SYNCS.PHASECHK.TRANS64.TRYWAIT P0, [R0+URZ+0x31830], R3 ;  /* 0x03183003000075a7 */ /* 0x000ee400080011ff */
[----:B--23--:R-:W-:Y:S05]  /*2040*/  @!P0 BRA `(.L_x_27) ;  /* 0x0000002c00c08947 */ /* 0x00cfea0003800000 */
.L_x_79:
        /* <DEDUP_REMOVED lines=9> */
[----:B-1----:R-:W-:Y:S01]  /*20e0*/  VIADD R15, R0, 0x10000 ;  /* 0x00010000000f7836 */ /* 0x002fe20000000000 */
[----:B------:R-:W-:Y:S01]  /*20f0*/  R2UR UR12, R34 ;  /* 0x00000000220c72ca */ /* 0x000fe200000e0000 */
[C---:B------:R-:W-:Y:S01]  /*2100*/  VIADD R14, R0.reuse, 0x31818 ;  /* 0x00031818000e7836 */ /* 0x040fe20000000000 */
[----:B------:R-:W-:Y:S01]  /*2110*/  R2UR UR13, R35 ;  /* 0x00000000230d72ca */ /* 0x000fe200000e0000 */
[----:B------:R-:W-:Y:S01]  /*2120*/  UMOV UR5, UR9 ;  /* 0x0000000900057c82 */ /* 0x000fe20008000000 */
[----:B------:R-:W-:Y:S01]  /*2130*/  R2UR UR7, R11 ;  /* 0x000000000b0772ca */ /* 0x000fe200000e0000 */
[----:B------:R-:W-:Y:S01]  /*2140*/  VIADD R13, R0, 0x29000 ;  /* 0x00029000000d7836 */ /* 0x000fe20000000000 */
[----:B------:R-:W-:-:S05]  /*2150*/  R2UR UR4, R16 ;  /* 0x00000000100472ca */ /* 0x000fca00000e0000 */
[----:B------:R1:W-:Y:S08]  /*2160*/  UTMALDG.2D [UR8], [UR16], desc[UR14] ;  /* 0x00000e08100075b4 */ /* 0x0003f00008009000 */
[----:B------:R1:W-:Y:S01]  /*2170*/  UTMALDG.2D [UR4], [UR12], desc[UR14] ;  /* 0x00000e040c0075b4 */ /* 0x0003e20008009000 */
[----:B------:R1:W-:Y:S01]  /*2180*/  SYNCS.ARRIVE.TRANS64 RZ, [R0+URZ+0x31810], R19 ;  /* 0x0318101300ff79a7 */ /* 0x0003e200080000ff */
[----:B------:R-:W2:Y:S02]  /*2190*/  SYNCS.PHASECHK.TRANS64.TRYWAIT P0, [R0+URZ+0x31838], R3 ;  /* 0x03183803000075a7 */ /* 0x000ea400080011ff */
[----:B-12---:R-:W-:Y:S05]  /*21a0*/  @!P0 BRA `(.L_x_28) ;  /* 0x0000002c00848947 */ /* 0x006fea0003800000 */
.L_x_81:
        /* <DEDUP_REMOVED lines=8> */
[----:B------:R-:W-:Y:S02]  /*2230*/  R2UR UR8, R15 ;  /* 0x000000000f0872ca */ /* 0x000fe400000e0000 */
[----:B------:R-:W-:-:S02]  /*2240*/  R2UR UR12, R34 ;  /* 0x00000000220c72ca */ /* 0x000fc400000e0000 */
[----:B------:R-:W-:Y:S01]  /*2250*/  R2UR UR13, R35 ;  /* 0x00000000230d72ca */ /* 0x000fe200000e0000 */
[----:B------:R-:W-:Y:S01]  /*2260*/  UMOV UR5, UR9 ;  /* 0x0000000900057c82 */ /* 0x000fe20008000000 */
[----:B------:R-:W-:Y:S02]  /*2270*/  R2UR UR7, R11 ;  /* 0x000000000b0772ca */ /* 0x000fe400000e0000 */
[----:B------:R-:W-:Y:S02]  /*2280*/  R2UR UR4, R13 ;  /* 0x000000000d0472ca */ /* 0x000fe400000e0000 */
[----:B------:R-:W-:-:S03]  /*2290*/  LOP3.LUT R10, R10, 0x1, RZ, 0x3c, !PT ;  /* 0x000000010a0a7812 */ /* 0x000fc600078e3cff */
[----:B------:R2:W-:Y:S02]  /*22a0*/  UTMALDG.2D [UR8], [UR16], desc[UR14] ;  /* 0x00000e08100075b4 */ /* 0x0005e40008009000 */
[----:B------:R-:W-:-:S06]  /*22b0*/  IMAD.U32 R27, R10, -0x80000000, RZ ;  /* 0x800000000a1b7824 */ /* 0x000fcc00078e00ff */
[----:B------:R2:W-:Y:S01]  /*22c0*/  UTMALDG.2D [UR4], [UR12], desc[UR14] ;  /* 0x00000e040c0075b4 */ /* 0x0005e20008009000 */
[----:B------:R2:W-:Y:S01]  /*22d0*/  SYNCS.ARRIVE.TRANS64 RZ, [R0+URZ+0x31818], R19 ;  /* 0x0318181300ff79a7 */ /* 0x0005e200080000ff */
[----:B------:R-:W3:Y:S02]  /*22e0*/  SYNCS.PHASECHK.TRANS64.TRYWAIT P0, [R0+URZ+0x31820], R27 ;  /* 0x0318201b000075a7 */ /* 0x000ee400080011ff */
[----:B--23--:R-:W-:Y:S05]  /*22f0*/  @!P0 BRA `(.L_x_29) ;  /* 0x0000002c004c8947 */ /* 0x00cfea0003800000 */
.L_x_83:
        /* <DEDUP_REMOVED lines=13> */
[----:B------:R-:W-:Y:S01]  /*23d0*/  UMOV UR13, UR17 ;  /* 0x00000011000d7c82 */ /* 0x000fe20008000000 */
[----:B------:R-:W-:Y:S01]  /*23e0*/  R2UR UR12, R6 ;  /* 0x00000000060c72ca */ /* 0x000fe200000e0000 */
[----:B------:R-:W-:Y:S01]  /*23f0*/  UMOV UR9, UR17 ;  /* 0x0000001100097c82 */ /* 0x000fe20008000000 */
[----:B------:R-:W-:Y:S01]  /*2400*/  R2UR UR15, R11 ;  /* 0x000000000b0f72ca */ /* 0x000fe200000e0000 */
[----:B------:R-:W-:Y:S01]  /*2410*/  UMOV UR5, UR17 ;  /* 0x0000001100057c82 */ /* 0x000fe20008000000 */
[----:B------:R-:W-:-:S02]  /*2420*/  R2UR UR22, R32 ;  /* 0x00000000201672ca */ /* 0x000fc400000e0000 */
[----:B------:R-:W-:Y:S01]  /*2430*/  R2UR UR23, R33 ;  /* 0x00000000211772ca */ /* 0x000fe200000e0000 */
[----:B------:R2:W-:Y:S01]  /*2440*/  UTMALDG.2D [UR16], [UR28], desc[UR24] ;  /* 0x000018101c0075b4 */ /* 0x0005e20008009000 */
[----:B------:R-:W-:Y:S01]  /*2450*/  R2UR UR8, R25 ;  /* 0x00000000190872ca */ /* 0x000fe200000e0000 */
[----:B------:R-:W-:Y:S01]  /*2460*/  UMOV UR10, UR19 ;  /* 0x00000013000a7c82 */ /* 0x000fe20008000000 */
[----:B------:R-:W-:Y:S02]  /*2470*/  R2UR UR20, R28 ;  /* 0x000000001c1472ca */ /* 0x000fe400000e0000 */
[----:B------:R-:W-:Y:S02]  /*2480*/  R2UR UR21, R29 ;  /* 0x000000001d1572ca */ /* 0x000fe400000e0000 */
[----:B------:R-:W-:Y:S01]  /*2490*/  R2UR UR4, R24 ;  /* 0x00000000180472ca */ /* 0x000fe200000e0000 */
[----:B------:R2:W-:Y:S01]  /*24a0*/  UTMALDG.2D [UR12], [UR26], desc[UR24] ;  /* 0x0000180c1a0075b4 */ /* 0x0005e20008009000 */
[----:B------:R-:W-:-:S05]  /*24b0*/  UMOV UR6, UR15 ;  /* 0x0000000f00067c82 */ /* 0x000fca0008000000 */
[----:B------:R2:W-:Y:S06]  /*24c0*/  UTMALDG.2D [UR8], [UR22], desc[UR24] ;  /* 0x00001808160075b4 */ /* 0x0005ec0008009000 */
[----:B------:R2:W-:Y:S01]  /*24d0*/  UTMALDG.2D [UR4], [UR20], desc[UR24] ;  /* 0x00001804140075b4 */ /* 0x0005e20008009000 */
[----:B------:R2:W-:Y:S01]  /*24e0*/  SYNCS.ARRIVE.TRANS64 RZ, [R0+URZ+0x31800], R23 ;  /* 0x0318001700ff79a7 */ /* 0x0005e200080000ff */
[----:B------:R-:W3:Y:S02]  /*24f0*/  SYNCS.PHASECHK.TRANS64.TRYWAIT P0, [R0+URZ+0x31828], R27 ;  /* 0x0318281b000075a7 */ /* 0x000ee400080011ff */
[----:B--23--:R-:W-:Y:S05]  /*2500*/  @!P0 BRA `(.L_x_30) ;  /* 0x0000002800e48947 */ /* 0x00cfea0003800000 */
.L_x_85:
        /* <DEDUP_REMOVED lines=13> */
[----:B------:R-:W-:-:S05]  /*25e0*/  R2UR UR7, R11 ;  /* 0x000000000b0772ca */ /* 0x000fca00000e0000 */
[----:B------:R2:W-:Y:S08]  /*25f0*/  UTMALDG.2D [UR8], [UR16], desc[UR14] ;  /* 0x00000e08100075b4 */ /* 0x0005f00008009000 */
[----:B------:R2:W-:Y:S01]  /*2600*/  UTMALDG.2D [UR4], [UR12], desc[UR14] ;  /* 0x00000e040c0075b4 */ /* 0x0005e20008009000 */
[----:B------:R2:W-:Y:S01]  /*2610*/  SYNCS.ARRIVE.TRANS64 RZ, [R0+URZ+0x31808], R19 ;  /* 0x0318081300ff79a7 */ /* 0x0005e200080000ff */
[----:B------:R-:W3:Y:S02]  /*2620*/  SYNCS.PHASECHK.TRANS64.TRYWAIT P0, [R0+URZ+0x31830], R27 ;  /* 0x0318301b000075a7 */ /* 0x000ee400080011ff */
[----:B--23--:R-:W-:Y:S05]  /*2630*/  @!P0 BRA `(.L_x_31) ;  /* 0x0000002800b48947 */ /* 0x00cfea0003800000 */
.L_x_87:
        /* <DEDUP_REMOVED lines=19> */
.L_x_89:
        /* <DEDUP_REMOVED lines=19> */
.L_x_91:
        /* <DEDUP_REMOVED lines=33> */
.L_x_93:
        /* <DEDUP_REMOVED lines=17> */
[----:B------:R-:W4:Y:S02]  /*2bc0*/  SYNCS.PHASECHK.TRANS64.TRYWAIT P0, [R0+URZ+0x31830], R3 ;  /* 0x03183003000075a7 */ /* 0x000f2400080011ff */
[----:B---34-:R-:W-:Y:S05]  /*2bd0*/  @!P0 BRA `(.L_x_35) ;  /* 0x0000002400bc8947 */ /* 0x018fea0003800000 */
.L_x_95:
        /* <DEDUP_REMOVED lines=19> */
.L_x_97:
[----:B------:R-:W-:Y:S01]  /*2d10*/  VIADD R2, R2, 0x1 ;  /* 0x0000000102027836 */ /* 0x000fe20000000000 */
        /* <DEDUP_REMOVED lines=14> */
[----:B------:R-:W-:-:S03]  /*2e00*/  ISETP.NE.AND P0, PT, R2, 0x1, PT ;  /* 0x000000010200780c */ /* 0x000fc60003f05270 */
[----:B------:R3:W-:Y:S08]  /*2e10*/  UTMALDG.2D [UR8], [UR16], desc[UR14] ;  /* 0x00000e08100075b4 */ /* 0x0007f00008009000 */
[----:B------:R3:W-:Y:S01]  /*2e20*/  UTMALDG.2D [UR4], [UR12], desc[UR14] ;  /* 0x00000e040c0075b4 */ /* 0x0007e20008009000 */
[----:B------:R3:W-:Y:S02]  /*2e30*/  SYNCS.ARRIVE.TRANS64 RZ, [R0+URZ+0x31818], R19 ;  /* 0x0318181300ff79a7 */ /* 0x0007e400080000ff */
[----:B---3--:R-:W-:Y:S05]  /*2e40*/  @!P0 EXIT ;  /* 0x000000000000894d */ /* 0x008fea0003800000 */
[----:B------:R-:W-:Y:S02]  /*2e50*/  IADD3 R4, PT, PT, R4, 0x97, RZ ;  /* 0x0000009704047810 */ /* 0x000fe40007ffe0ff */
[----:B------:R-:W-:Y:S01]  /*2e60*/  IADD3 R5, PT, PT, R5, 0x97, RZ ;  /* 0x0000009705057810 */ /* 0x000fe20007ffe0ff */
[----:B------:R-:W-:Y:S06]  /*2e70*/  BRA `(.L_x_37) ;  /* 0xffffffe800e47947 */ /* 0x000fec000383ffff */
.L_x_13:
[----:B------:R-:W-:-:S04]  /*2e80*/  LOP3.LUT R0, R3, 0xfffffffc, RZ, 0xc0, !PT ;  /* 0xfffffffc03007812 */ /* 0x000fc800078ec0ff */
[----:B------:R-:W-:-:S13]  /*2e90*/  ISETP.NE.AND P0, PT, R0, 0x4, PT ;  /* 0x000000040000780c */ /* 0x000fda0003f05270 */
[----:B-1----:R-:W-:Y:S05]  /*2ea0*/  @P0 EXIT ;  /* 0x000000000000094d */ /* 0x002fea0003800000 */
[----:B------:R-:W1:Y:S01]  /*2eb0*/  S2R R0, SR_CgaCtaId ;  /* 0x0000000000007919 */ /* 0x000e620000008800 */
[----:B------:R-:W-:-:S04]  /*2ec0*/  MOV R5, 0x400 ;  /* 0x0000040000057802 */ /* 0x000fc80000000f00 */
[----:B-1----:R-:W-:-:S05]  /*2ed0*/  LEA R0, R0, R5, 0x18 ;  /* 0x0000000500007211 */ /* 0x002fca00078ec0ff */
[----:B------:R-:W1:Y:S02]  /*2ee0*/  LDS R2, [R0+0x31880] ;  /* 0x0318800000027984 */ /* 0x000e640000000800 */
[----:B-1----:R-:W-:-:S13]  /*2ef0*/  ISETP.NE.AND P0, PT, R2, RZ, PT ;  /* 0x000000ff0200720c */ /* 0x002fda0003f05270 */
[----:B------:R-:W-:Y:S05]  /*2f00*/  @!P0 BRA `(.L_x_38) ;  /* 0x0000000000048947 */ /* 0x000fea0003800000 */
[----:B------:R-:W-:Y:S05]  /*2f10*/  BPT.TRAP 0x1 ;  /* 0x000000040000795c */ /* 0x000fea0000300000 */
.L_x_38:
[----:B------:R-:W1:Y:S01]  /*2f20*/  S2UR UR4, SR_CTAID.X ;  /* 0x00000000000479c3 */ /* 0x000e620000002500 */
[----:B------:R-:W-:Y:S02]  /*2f30*/  IADD3 R3, PT, PT, R3, -0x4, RZ ;  /* 0xfffffffc03037810 */ /* 0x000fe40007ffe0ff */
[----:B-1----:R-:W-:-:S13]  /*2f40*/  ISETP.LE.U32.AND P0, PT, R22, UR4, PT ;  /* 0x0000000416007c0c */ /* 0x002fda000bf03070 */
[----:B------:R-:W-:Y:S05]  /*2f50*/  @P0 BRA `(.L_x_39) ;  /* 0x0000001800d00947 */ /* 0x000fea0003800000 */
[----:B------:R-:W-:Y:S01]  /*2f60*/  IMAD.U32 R29, RZ, RZ, UR4 ;  /* 0x00000004ff1d7e24 */ /* 0x000fe2000f8e00ff */
[----:B------:R-:W-:Y:S01]  /*2f70*/  MOV R20, 0xffffffff ;  /* 0xffffffff00147802 */ /* 0x000fe20000000f00 */
[----:B------:R-:W-:Y:S02]  /*2f80*/  IMAD.SHL.U32 R2, R21, 0x4, RZ ;  /* 0x0000000415027824 */ /* 0x000fe400078e00ff */
[----:B------:R-:W-:Y:S01]  /*2f90*/  IMAD.SHL.U32 R30, R3, 0x800, RZ ;  /* 0x00000800031e7824 */ /* 0x000fe200078e00ff */
[----:B------:R-:W-:Y:S01]  /*2fa0*/  LOP3.LUT R5, RZ, R29, RZ, 0x33, !PT ;  /* 0x0000001dff057212 */ /* 0x000fe200078e33ff */
[C---:B------:R-:W-:Y:S01]  /*2fb0*/  VIADD R26, R2.reuse, 0x1 ;  /* 0x00000001021a7836 */ /* 0x040fe20000000000 */
[----:B------:R-:W-:Y:S01]  /*2fc0*/  SHF.R.U32.HI R28, RZ, 0x3, R2 ;  /* 0x00000003ff1c7819 */ /* 0x000fe20000011602 */
[C---:B------:R-:W-:Y:S01]  /*2fd0*/  VIADD R4, R2.reuse, 0x2 ;  /* 0x0000000202047836 */ /* 0x040fe20000000000 */
[----:B------:R-:W-:Y:S01]  /*2fe0*/  IADD3 R24, PT, PT, R2, 0x3, RZ ;  /* 0x0000000302187810 */ /* 0x000fe20007ffe0ff */
[----:B------:R-:W-:Y:S01]  /*2ff0*/  IMAD.IADD R22, R22, 0x1, R5 ;  /* 0x0000000116167824 */ /* 0x000fe200078e0205 */
[----:B------:R-:W-:Y:S01]  /*3000*/  LOP3.LUT R5, R28, 0x3, RZ, 0xc0, !PT ;  /* 0x000000031c057812 */ /* 0x000fe200078ec0ff */
[----:B------:R-:W-:Y:S01]  /*3010*/  IMAD.MOV.U32 R21, RZ, RZ, RZ ;  /* 0x000000ffff157224 */ /* 0x000fe200078e00ff */
[----:B------:R-:W-:Y:S01]  /*3020*/  PRMT R23, R29, 0x7610, R23 ;  /* 0x000076101d177816 */ /* 0x000fe20000000017 */
[----:B------:R-:W-:Y:S01]  /*3030*/  IMAD.HI.U32 R22, R22, 0x36406c81, RZ ;  /* 0x36406c8116167827 */ /* 0x000fe200078e00ff */
[----:B------:R-:W-:-:S02]  /*3040*/  LOP3.LUT R26, R5, 0x5, R26, 0x78, !PT ;  /* 0x00000005051a7812 */ /* 0x000fc400078e781a */
[C---:B------:R-:W-:Y:S02]  /*3050*/  LOP3.LUT R25, R5.reuse, 0x6, R4, 0x78, !PT ;  /* 0x0000000605197812 */ /* 0x040fe400078e7804 */
[----:B------:R-:W-:Y:S02]  /*3060*/  SHF.R.U32.HI R22, RZ, 0x5, R22 ;  /* 0x00000005ff167819 */ /* 0x000fe40000011616 */
[C---:B------:R-:W-:Y:S02]  /*3070*/  LOP3.LUT R27, R5.reuse, 0x4, R2, 0xf8, !PT ;  /* 0x00000004051b7812 */ /* 0x040fe400078ef802 */
[----:B------:R-:W-:Y:S01]  /*3080*/  LOP3.LUT R24, R5, 0x7, R24, 0x78, !PT ;  /* 0x0000000705187812 */ /* 0x000fe200078e7818 */
[----:B------:R-:W-:-:S07]  /*3090*/  IMAD.MOV R22, RZ, RZ, -R22 ;  /* 0x000000ffff167224 */ /* 0x000fce00078e0a16 */
.L_x_62:
[----:B------:R-:W-:Y:S01]  /*30a0*/  VIADD R20, R20, 0x1 ;  /* 0x0000000114147836 */ /* 0x000fe20000000000 */
[----:B------:R-:W-:Y:S05]  /*30b0*/  YIELD ;  /* 0x0000000000007946 */ /* 0x000fea0003800000 */
[----:B--2---:R-:W-:Y:S01]  /*30c0*/  IMAD.SHL.U32 R7, R20, 0x8, RZ ;  /* 0x0000000814077824 */ /* 0x004fe200078e00ff */
[----:B------:R-:W-:Y:S01]  /*30d0*/  SHF.R.U32.HI R5, RZ, 0x1, R20 ;  /* 0x00000001ff057819 */ /* 0x000fe20000011614 */
[----:B------:R-:W-:Y:S01]  /*30e0*/  VIADD R22, R22, 0x1 ;  /* 0x0000000116167836 */ /* 0x000fe20000000000 */
[----:B------:R-:W-:Y:S02]  /*30f0*/  SHF.R.U32.HI R40, RZ, 0x5, R29 ;  /* 0x00000005ff287819 */ /* 0x000fe4000001161d */
[----:B------:R-:W-:-:S02]  /*3100*/  LOP3.LUT R7, R7, 0x8, RZ, 0xc0, !PT ;  /* 0x0000000807077812 */ /* 0x000fc400078ec0ff */
[----:B------:R-:W-:Y:S01]  /*3110*/  LOP3.LUT R5, R5, 0x1, RZ, 0xc0, !PT ;  /* 0x0000000105057812 */ /* 0x000fe200078ec0ff */
[----:B------:R-:W-:Y:S01]  /*3120*/  IMAD.HI.U32 R40, R40, 0x4a7904b, RZ ;  /* 0x04a7904b28287827 */ /* 0x000fe200078e00ff */
[----:B------:R-:W-:Y:S02]  /*3130*/  ISETP.NE.AND P1, PT, R3, RZ, PT ;  /* 0x000000ff0300720c */ /* 0x000fe40003f25270 */
[----:B------:R-:W-:Y:S01]  /*3140*/  SHF.L.U32 R5, R5, 0x1f, RZ ;  /* 0x0000001f05057819 */ /* 0x000fe200000006ff */
[----:B------:R-:W-:Y:S01]  /*3150*/  IMAD.IADD R2, R0, 0x1, R7 ;  /* 0x0000000100027824 */ /* 0x000fe200078e0207 */
[C---:B------:R-:W-:Y:S01]  /*3160*/  PRMT R4, R40.reuse, 0x9910, RZ ;  /* 0x0000991028047816 */ /* 0x040fe200000000ff */
[----:B------:R-:W-:Y:S01]  /*3170*/  IMAD R35, R40, -0x10, R31 ;  /* 0xfffffff028237824 */ /* 0x000fe200078e021f */
[----:B------:R-:W-:Y:S01]  /*3180*/  ISETP.NE.AND P0, PT, R22, 0x1, PT ;  /* 0x000000011600780c */ /* 0x000fe20003f05270 */
[----:B------:R-:W1:Y:S02]  /*3190*/  SYNCS.PHASECHK.TRANS64.TRYWAIT P2, [R2+URZ+0x31860], R5 ;  /* 0x03186005020075a7 */ /* 0x000e6400080411ff */
[----:B------:R-:W-:-:S05]  /*31a0*/  IMAD R4, R4, 0x6e0, RZ ;  /* 0x000006e004047824 */ /* 0x000fca00078e02ff */
[----:B------:R-:W-:-:S04]  /*31b0*/  IADD3 R38, PT, PT, RZ, -R4, RZ ;  /* 0x80000004ff267210 */ /* 0x000fc80007ffe0ff */
[----:B------:R-:W-:Y:S01]  /*31c0*/  PRMT R38, R38, 0x7710, RZ ;  /* 0x0000771026267816 */ /* 0x000fe200000000ff */
[----:B-1----:R-:W-:Y:S06]  /*31d0*/  @!P2 BRA `(.L_x_40) ;  /* 0x000000200074a947 */ /* 0x002fec0003800000 */
.L_x_99:
[----:B------:R-:W-:Y:S01]  /*31e0*/  NOP ;  /* 0x0000000000007918 */ /* 0x000fe20000000000 */
[----:B------:R-:W-:Y:S01]  /*31f0*/  LOP3.LUT R4, R20, 0x1, RZ, 0xc0, !PT ;  /* 0x0000000114047812 */ /* 0x000fe200078ec0ff */
[----:B------:R-:W-:Y:S01]  /*3200*/  IMAD.IADD R38, R38, 0x1, R23 ;  /* 0x0000000126267824 */ /* 0x000fe200078e0217 */
[----:B------:R-:W-:Y:S01]  /*3210*/  VIMNMX.U32 R35, PT, PT, R35, 0x10, PT ;  /* 0x0000001023237848 */ /* 0x000fe20003fe0000 */
[----:B------:R-:W-:Y:S06]  /*3220*/  @P1 BRA `(.L_x_41) ;  /* 0x0000000000041947 */ /* 0x000fec0003800000 */
[----:B------:R-:W-:-:S04]  /*3230*/  DEPBAR.LE SB0, 0x1 ;  /* 0x000080400000791a */ /* 0x000fc80000000000 */
.L_x_41:
[----:B------:R-:W-:Y:S02]  /*3240*/  LOP3.LUT R11, R38, 0xffff, RZ, 0xc0, !PT ;  /* 0x0000ffff260b7812 */ /* 0x000fe400078ec0ff */
[----:B------:R-:W-:Y:S02]  /*3250*/  MOV R6, 0x3270 ;  /* 0x0000327000067802 */ /* 0x000fe40000000f00 */
[----:B-1----:R-:W-:Y:S05]  /*3260*/  CALL.REL.NOINC `($__internal_3_$__cuda_sm20_div_u16) ;  /* 0x00000020008c7944 */ /* 0x002fea0003c00000 */
[----:B------:R-:W-:Y:S05]  /*3270*/  WARPSYNC.ALL ;  /* 0x0000000000007948 */ /* 0x000fea0003800000 */
[----:B------:R-:W-:Y:S01]  /*3280*/  NOP ;  /* 0x0000000000007918 */ /* 0x000fe20000000000 */
[----:B------:R-:W-:Y:S02]  /*3290*/  ISETP.NE.AND P1, PT, R3, RZ, PT ;  /* 0x000000ff0300720c */ /* 0x000fe40003f25270 */
[----:B------:R-:W-:Y:S01]  /*32a0*/  R2UR UR7, R4 ;  /* 0x00000000040772ca */ /* 0x000fe200000e0000 */
[----:B------:R-:W-:Y:S01]  /*32b0*/  BAR.SYNC.DEFER_BLOCKING 0x8, 0x80 ;  /* 0x0202000000007b1d */ /* 0x000fe20000010000 */
[----:B------:R-:W-:Y:S01]  /*32c0*/  IMAD R37, R21, 0x2000, R30 ;  /* 0x0000200015257824 */ /* 0x000fe200078e021e */
[----:B------:R-:W-:-:S03]  /*32d0*/  PRMT R39, R36, 0x9910, RZ ;  /* 0x0000991024277816 */ /* 0x000fc600000000ff */
[----:B------:R-:W-:-:S04]  /*32e0*/  IMAD R37, R28, 0x80, R37 ;  /* 0x000000801c257824 */ /* 0x000fc800078e0225 */
[--C-:B------:R-:W-:Y:S02]  /*32f0*/  IMAD R33, R27, 0x10, R37.reuse ;  /* 0x000000101b217824 */ /* 0x100fe400078e0225 */
[----:B------:R-:W-:Y:S01]  /*3300*/  IMAD R41, R26, 0x10, R37 ;  /* 0x000000101a297824 */ /* 0x000fe200078e0225 */
[----:B------:R-:W-:-:S03]  /*3310*/  UIMAD UR7, UR7, 0xe0, URZ ;  /* 0x000000e0070778a4 */ /* 0x000fc6000f8e02ff */
[----:B------:R-:W-:-:S06]  /*3320*/  IMAD.IADD R41, R0, 0x1, R41 ;  /* 0x0000000100297824 */ /* 0x000fcc00078e0229 */
[----:B------:R-:W1:Y:S01]  /*3330*/  LDTM.x8 R12, tmem[UR7] ;  /* 0x00000007000c79ee */ /* 0x000e6200081c0000 */
[----:B------:R-:W-:Y:S01]  /*3340*/  NOP ;  /* 0x0000000000007918 */ /* 0x000fe20000000000 */
[----:B-1----:R-:W1:Y:S01]  /*3350*/  LDTM.x8 R4, tmem[UR7+0x8] ;  /* 0x00000807000479ee */ /* 0x002e6200081c0000 */
[----:B------:R-:W-:Y:S02]  /*3360*/  F2FP.BF16.F32.PACK_AB R12, R13, R12 ;  /* 0x0000000c0d0c723e */ /* 0x000fe400000010ff */
[----:B------:R-:W-:Y:S02]  /*3370*/  F2FP.BF16.F32.PACK_AB R13, R15, R14 ;  /* 0x0000000e0f0d723e */ /* 0x000fe400000010ff */
[----:B------:R-:W-:Y:S01]  /*3380*/  F2FP.BF16.F32.PACK_AB R14, R17, R16 ;  /* 0x00000010110e723e */ /* 0x000fe200000010ff */
[----:B------:R-:W-:Y:S01]  /*3390*/  IMAD.IADD R16, R0, 0x1, R33 ;  /* 0x0000000100107824 */ /* 0x000fe200078e0221 */
[----:B------:R-:W-:Y:S02]  /*33a0*/  F2FP.BF16.F32.PACK_AB R15, R19, R18 ;  /* 0x00000012130f723e */ /* 0x000fe400000010ff */
[----:B-1----:R-:W-:-:S02]  /*33b0*/  F2FP.BF16.F32.PACK_AB R32, R5, R4 ;  /* 0x000000040520723e */ /* 0x002fc400000010ff */
[----:B------:R-:W-:Y:S01]  /*33c0*/  PRMT R4, R35, 0x9910, RZ ;  /* 0x0000991023047816 */ /* 0x000fe200000000ff */
[----:B------:R1:W-:Y:S01]  /*33d0*/  STS.128 [R16], R12 ;  /* 0x0000000c10007388 */ /* 0x0003e20000000c00 */
[----:B------:R-:W-:Y:S01]  /*33e0*/  NOP ;  /* 0x0000000000007918 */ /* 0x000fe20000000000 */
[----:B------:R-:W-:Y:S02]  /*33f0*/  F2FP.BF16.F32.PACK_AB R33, R7, R6 ;  /* 0x000000060721723e */ /* 0x000fe400000010ff */
[----:B------:R-:W-:Y:S01]  /*3400*/  F2FP.BF16.F32.PACK_AB R34, R9, R8 ;  /* 0x000000080922723e */ /* 0x000fe200000010ff */
[----:B------:R-:W-:Y:S01]  /*3410*/  IMAD R39, R39, R4, RZ ;  /* 0x0000000427277224 */ /* 0x000fe200078e02ff */
[----:B------:R-:W-:-:S03]  /*3420*/  F2FP.BF16.F32.PACK_AB R35, R11, R10 ;  /* 0x0000000a0b23723e */ /* 0x000fc600000010ff */
[----:B------:R-:W-:Y:S02]  /*3430*/  IMAD.MOV R39, RZ, RZ, -R39 ;  /* 0x000000ffff277224 */ /* 0x000fe400078e0a27 */
[----:B------:R2:W-:Y:S03]  /*3440*/  STS.128 [R41], R32 ;  /* 0x0000002029007388 */ /* 0x0005e60000000c00 */
[----:B------:R-:W-:-:S05]  /*3450*/  PRMT R39, R39, 0x7710, RZ ;  /* 0x0000771027277816 */ /* 0x000fca00000000ff */
[----:B------:R-:W-:-:S05]  /*3460*/  IMAD.IADD R39, R38, 0x1, R39 ;  /* 0x0000000126277824 */ /* 0x000fca00078e0227 */
[----:B------:R-:W-:-:S05]  /*3470*/  LOP3.LUT R39, R39, 0xffff, RZ, 0xc0, !PT ;  /* 0x0000ffff27277812 */ /* 0x000fca00078ec0ff */
[----:B------:R-:W-:Y:S01]  /*3480*/  IMAD R40, R40, 0x10, R39 ;  /* 0x0000001028287824 */ /* 0x000fe200078e0227 */
[----:B-1----:R-:W1:Y:S01]  /*3490*/  LDTM.x8 R12, tmem[UR7+0x10] ;  /* 0x00001007000c79ee */ /* 0x002e6200081c0000 */
[----:B------:R-:W-:Y:S01]  /*34a0*/  NOP ;  /* 0x0000000000007918 */ /* 0x000fe20000000000 */
[----:B-1----:R-:W1:Y:S01]  /*34b0*/  LDTM.x8 R4, tmem[UR7+0x18] ;  /* 0x00001807000479ee */ /* 0x002e6200081c0000 */
[----:B--2---:R-:W-:Y:S01]  /*34c0*/  LOP3.LUT R32, R36, 0xffff, RZ, 0xc0, !PT ;  /* 0x0000ffff24207812 */ /* 0x004fe200078ec0ff */
[----:B------:R-:W-:-:S04]  /*34d0*/  IMAD.SHL.U32 R33, R40, 0x80, RZ ;  /* 0x0000008028217824 */ /* 0x000fc800078e00ff */
[----:B------:R-:W-:Y:S01]  /*34e0*/  IMAD R32, R32, 0xe0, RZ ;  /* 0x000000e020207824 */ /* 0x000fe200078e02ff */
[----:B------:R-:W-:Y:S02]  /*34f0*/  F2FP.BF16.F32.PACK_AB R12, R13, R12 ;  /* 0x0000000c0d0c723e */ /* 0x000fe400000010ff */
[----:B------:R-:W-:Y:S02]  /*3500*/  F2FP.BF16.F32.PACK_AB R13, R15, R14 ;  /* 0x0000000e0f0d723e */ /* 0x000fe400000010ff */
[----:B------:R-:W-:Y:S01]  /*3510*/  F2FP.BF16.F32.PACK_AB R14, R17, R16 ;  /* 0x00000010110e723e */ /* 0x000fe200000010ff */
[--C-:B------:R-:W-:Y:S01]  /*3520*/  IMAD R17, R25, 0x10, R37.reuse ;  /* 0x0000001019117824 */ /* 0x100fe200078e0225 */
[----:B------:R-:W-:Y:S01]  /*3530*/  F2FP.BF16.F32.PACK_AB R15, R19, R18 ;  /* 0x00000012130f723e */ /* 0x000fe200000010ff */
[----:B------:R-:W-:Y:S01]  /*3540*/  IMAD R37, R24, 0x10, R37 ;  /* 0x0000001018257824 */ /* 0x000fe200078e0225 */
[----:B-1----:R-:W-:Y:S01]  /*3550*/  F2FP.BF16.F32.PACK_AB R4, R5, R4 ;  /* 0x000000040504723e */ /* 0x002fe200000010ff */
[C---:B------:R-:W-:Y:S01]  /*3560*/  IMAD.IADD R17, R0.reuse, 0x1, R17 ;  /* 0x0000000100117824 */ /* 0x040fe200078e0211 */
[----:B------:R-:W-:Y:S01]  /*3570*/  F2FP.BF16.F32.PACK_AB R5, R7, R6 ;  /* 0x000000060705723e */ /* 0x000fe200000010ff */
[----:B------:R-:W-:Y:S01]  /*3580*/  IMAD.IADD R37, R0, 0x1, R37 ;  /* 0x0000000100257824 */ /* 0x000fe200078e0225 */
[----:B------:R-:W-:-:S02]  /*3590*/  F2FP.BF16.F32.PACK_AB R6, R9, R8 ;  /* 0x000000080906723e */ /* 0x000fc400000010ff */
[----:B------:R-:W-:Y:S01]  /*35a0*/  F2FP.BF16.F32.PACK_AB R7, R11, R10 ;  /* 0x0000000a0b07723e */ /* 0x000fe200000010ff */
[----:B------:R1:W-:Y:S01]  /*35b0*/  STS.128 [R17], R12 ;  /* 0x0000000c11007388 */ /* 0x0003e20000000c00 */
[----:B------:R-:W-:-:S03]  /*35c0*/  NOP ;  /* 0x0000000000007918 */ /* 0x000fc60000000000 */
[----:B------:R1:W-:Y:S01]  /*35d0*/  STS.128 [R37], R4 ;  /* 0x0000000425007388 */ /* 0x0003e20000000c00 */
[----:B------:R2:W-:Y:S06]  /*35e0*/  MEMBAR.ALL.CTA ;  /* 0x0000000000007992 */ /* 0x0005ec0000008000 */
[----:B--2---:R-:W2:Y:S02]  /*35f0*/  FENCE.VIEW.ASYNC.S ;  /* 0x00000000000073c6 */ /* 0x004ea40000000000 */
[----:B--2---:R-:W-:Y:S06]  /*3600*/  BAR.SYNC.DEFER_BLOCKING 0x8, 0x80 ;  /* 0x0202000000007b1d */ /* 0x004fec0000010000 */
[----:B------:R-:W-:Y:S05]  /*3610*/  @P1 BRA `(.L_x_42) ;  /* 0x0000000000381947 */ /* 0x000fea0003800000 */
[----:B------:R-:W-:Y:S01]  /*3620*/  ELECT P2, URZ, PT ;  /* 0x0000000000ff782f */ /* 0x000fe20003840000 */
[----:B------:R-:W-:-:S12]  /*3630*/  BSSY.RECONVERGENT B0, `(.L_x_42) ;  /* 0x000000c000007945 */ /* 0x000fd80003800200 */
[----:B------:R-:W-:Y:S05]  /*3640*/  @!P2 BRA `(.L_x_43) ;  /* 0x000000000028a947 */ /* 0x000fea0003800000 */
[----:B------:R-:W2:Y:S01]  /*3650*/  LDCU.64 UR8, c[0x0][0x348] ;  /* 0x00006900ff0877ac */ /* 0x000ea20008000a00 */
[----:B------:R-:W-:Y:S02]  /*3660*/  R2UR UR10, R21 ;  /* 0x00000000150a72ca */ /* 0x000fe400000e0000 */
[----:B------:R-:W-:Y:S02]  /*3670*/  R2UR UR4, R0 ;  /* 0x00000000000472ca */ /* 0x000fe400000e0000 */
[----:B------:R-:W-:Y:S02]  /*3680*/  R2UR UR5, R32 ;  /* 0x00000000200572ca */ /* 0x000fe400000e0000 */
[----:B------:R-:W-:-:S09]  /*3690*/  R2UR UR6, R33 ;  /* 0x00000000210672ca */ /* 0x000fd200000e0000 */
[----:B------:R-:W-:Y:S02]  /*36a0*/  ULEA UR4, UR10, UR4, 0xd ;  /* 0x000000040a047291 */ /* 0x000fe4000f8e68ff */
[----:B--2---:R-:W-:-:S04]  /*36b0*/  UIADD3 UR8, UP0, UPT, UR8, 0x240, URZ ;  /* 0x0000024008087890 */ /* 0x004fc8000ff1e0ff */
[----:B------:R-:W-:-:S09]  /*36c0*/  UIADD3.X UR9, UPT, UPT, URZ, UR9, URZ, UP0, !UPT ;  /* 0x00000009ff097290 */ /* 0x000fd200087fe4ff */
[----:B------:R2:W-:Y:S02]  /*36d0*/  UTMASTG.2D [UR4], [UR8] ;  /* 0x00000004080073b5 */ /* 0x0005e40008008000 */
[----:B--2---:R0:W-:Y:S02]  /*36e0*/  UTMACMDFLUSH ;  /* 0x00000000000079b7 */ /* 0x0041e40000000000 */
.L_x_43:
[----:B------:R-:W-:Y:S05]  /*36f0*/  BSYNC.RECONVERGENT B0 ;  /* 0x0000000000007941 */ /* 0x000fea0003800200 */
.L_x_42:
[----:B------:R-:W-:Y:S05]  /*3700*/  @P1 BRA `(.L_x_44) ;  /* 0x0000000000041947 */ /* 0x000fea0003800000 */
[----:B------:R-:W-:-:S04]  /*3710*/  DEPBAR.LE SB0, 0x1 ;  /* 0x000080400000791a */ /* 0x000fc80000000000 */
.L_x_44:
[----:B------:R-:W-:Y:S01]  /*3720*/  BAR.SYNC.DEFER_BLOCKING 0x8, 0x80 ;  /* 0x0202000000007b1d */ /* 0x000fe20000010000 */
[----:B------:R-:W-:-:S04]  /*3730*/  LOP3.LUT R53, R21, 0x1, RZ, 0xc0, !PT ;  /* 0x0000000115357812 */ /* 0x000fc800078ec0ff */
[----:B------:R-:W-:Y:S01]  /*3740*/  LOP3.LUT R21, R53, 0x1, RZ, 0x3c, !PT ;  /* 0x0000000135157812 */ /* 0x000fe200078e3cff */
[----:B-1----:R-:W1:Y:S04]  /*3750*/  LDTM.x8 R12, tmem[UR7+0x20] ;  /* 0x00002007000c79ee */ /* 0x002e6800081c0000 */
[C---:B------:R-:W-:Y:S02]  /*3760*/  IMAD R35, R21.reuse, 0x2000, R30 ;  /* 0x0000200015237824 */ /* 0x040fe400078e021e */
[----:B------:R-:W-:Y:S02]  /*3770*/  IMAD R50, R21, 0x2000, R0 ;  /* 0x0000200015327824 */ /* 0x000fe400078e0200 */
[----:B------:R-:W-:-:S04]  /*3780*/  IMAD R34, R28, 0x80, R35 ;  /* 0x000000801c227824 */ /* 0x000fc800078e0223 */
[--C-:B------:R-:W-:Y:S02]  /*3790*/  IMAD R37, R27, 0x10, R34.reuse ;  /* 0x000000101b257824 */ /* 0x100fe400078e0222 */
[--C-:B------:R-:W-:Y:S02]  /*37a0*/  IMAD R35, R26, 0x10, R34.reuse ;  /* 0x000000101a237824 */ /* 0x100fe400078e0222 */
[C---:B------:R-:W-:Y:S01]  /*37b0*/  IMAD.IADD R37, R0.reuse, 0x1, R37 ;  /* 0x0000000100257824 */ /* 0x040fe200078e0225 */
[----:B------:R-:W-:Y:S01]  /*37c0*/  NOP ;  /* 0x0000000000007918 */ /* 0x000fe20000000000 */
[----:B-1----:R-:W1:Y:S01]  /*37d0*/  LDTM.x8 R4, tmem[UR7+0x28] ;  /* 0x00002807000479ee */ /* 0x002e6200081c0000 */
[----:B------:R-:W-:Y:S02]  /*37e0*/  IMAD.IADD R35, R0, 0x1, R35 ;  /* 0x0000000100237824 */ /* 0x000fe400078e0223 */
[--C-:B------:R-:W-:Y:S02]  /*37f0*/  IMAD R39, R25, 0x10, R34.reuse ;  /* 0x0000001019277824 */ /* 0x100fe400078e0222 */
[----:B------:R-:W-:Y:S01]  /*3800*/  IMAD R51, R24, 0x10, R34 ;  /* 0x0000001018337824 */ /* 0x000fe200078e0222 */
[----:B------:R-:W-:Y:S01]  /*3810*/  F2FP.BF16.F32.PACK_AB R44, R13, R12 ;  /* 0x0000000c0d2c723e */ /* 0x000fe200000010ff */
[C---:B------:R-:W-:Y:S01]  /*3820*/  IMAD.IADD R39, R0.reuse, 0x1, R39 ;  /* 0x0000000100277824 */ /* 0x040fe200078e0227 */
[----:B------:R-:W-:Y:S01]  /*3830*/  F2FP.BF16.F32.PACK_AB R45, R15, R14 ;  /* 0x0000000e0f2d723e */ /* 0x000fe200000010ff */
[----:B------:R-:W-:Y:S01]  /*3840*/  IMAD.IADD R51, R0, 0x1, R51 ;  /* 0x0000000100337824 */ /* 0x000fe200078e0233 */
[----:B------:R-:W-:-:S02]  /*3850*/  F2FP.BF16.F32.PACK_AB R46, R17, R16 ;  /* 0x00000010112e723e */ /* 0x000fc400000010ff */
[----:B------:R-:W-:-:S05]  /*3860*/  F2FP.BF16.F32.PACK_AB R47, R19, R18 ;  /* 0x00000012132f723e */ /* 0x000fca00000010ff */
[----:B------:R2:W-:Y:S01]  /*3870*/  STS.128 [R37], R44 ;  /* 0x0000002c25007388 */ /* 0x0005e20000000c00 */
[----:B------:R-:W-:Y:S01]  /*3880*/  NOP ;  /* 0x0000000000007918 */ /* 0x000fe20000000000 */
[----:B-1----:R-:W1:Y:S01]  /*3890*/  LDTM.x8 R12, tmem[UR7+0x30] ;  /* 0x00003007000c79ee */ /* 0x002e6200081c0000 */
[----:B------:R-:W-:Y:S02]  /*38a0*/  F2FP.BF16.F32.PACK_AB R40, R5, R4 ;  /* 0x000000040528723e */ /* 0x000fe400000010ff */
[----:B------:R-:W-:Y:S02]  /*38b0*/  F2FP.BF16.F32.PACK_AB R41, R7, R6 ;  /* 0x000000060729723e */ /* 0x000fe400000010ff */
[----:B------:R-:W-:Y:S02]  /*38c0*/  F2FP.BF16.F32.PACK_AB R42, R9, R8 ;  /* 0x00000008092a723e */ /* 0x000fe400000010ff */
        /* <DEDUP_REMOVED lines=10> */
[----:B-1----:R-:W-:Y:S02]  /*3970*/  F2FP.BF16.F32.PACK_AB R4, R5, R4 ;  /* 0x000000040504723e */ /* 0x002fe400000010ff */
[----:B------:R-:W-:Y:S02]  /*3980*/  F2FP.BF16.F32.PACK_AB R5, R7, R6 ;  /* 0x000000060705723e */ /* 0x000fe400000010ff */
[----:B------:R-:W-:Y:S02]  /*3990*/  F2FP.BF16.F32.PACK_AB R6, R9, R8 ;  /* 0x000000080906723e */ /* 0x000fe400000010ff */
[----:B------:R-:W-:-:S05]  /*39a0*/  F2FP.BF16.F32.PACK_AB R7, R11, R10 ;  /* 0x0000000a0b07723e */ /* 0x000fca00000010ff */
[----:B------:R2:W-:Y:S01]  /*39b0*/  STS.128 [R51], R4 ;  /* 0x0000000433007388 */ /* 0x0005e20000000c00 */
[----:B------:R1:W-:Y:S06]  /*39c0*/  MEMBAR.ALL.CTA ;  /* 0x0000000000007992 */ /* 0x0003ec0000008000 */
[----:B-1----:R-:W1:Y:S02]  /*39d0*/  FENCE.VIEW.ASYNC.S ;  /* 0x00000000000073c6 */ /* 0x002e640000000000 */
[----:B-1----:R-:W-:Y:S06]  /*39e0*/  BAR.SYNC.DEFER_BLOCKING 0x8, 0x80 ;  /* 0x0202000000007b1d */ /* 0x002fec0000010000 */
[----:B------:R-:W-:Y:S05]  /*39f0*/  @P1 BRA `(.L_x_45) ;  /* 0x0000000000381947 */ /* 0x000fea0003800000 */
[----:B------:R-:W-:Y:S01]  /*3a00*/  ELECT P2, URZ, PT ;  /* 0x0000000000ff782f */ /* 0x000fe20003840000 */
[----:B------:R-:W-:-:S12]  /*3a10*/  BSSY.RECONVERGENT B0, `(.L_x_46) ;  /* 0x000000b000007945 */ /* 0x000fd80003800200 */
[----:B------:R-:W-:Y:S05]  /*3a20*/  @!P2 BRA `(.L_x_47) ;  /* 0x000000000024a947 */ /* 0x000fea0003800000 */
[----:B------:R-:W1:Y:S01]  /*3a30*/  LDCU.64 UR8, c[0x0][0x348] ;  /* 0x00006900ff0877ac */ /* 0x000e620008000a00 */
[----:B------:R-:W-:Y:S02]  /*3a40*/  R2UR UR5, R32 ;  /* 0x00000000200572ca */ /* 0x000fe400000e0000 */
[----:B------:R-:W-:Y:S02]  /*3a50*/  R2UR UR4, R50 ;  /* 0x00000000320472ca */ /* 0x000fe400000e0000 */
[----:B------:R-:W-:-:S09]  /*3a60*/  R2UR UR6, R33 ;  /* 0x00000000210672ca */ /* 0x000fd200000e0000 */
[----:B------:R-:W-:Y:S02]  /*3a70*/  UIADD3 UR5, UPT, UPT, UR5, 0x20, URZ ;  /* 0x0000002005057890 */ /* 0x000fe4000fffe0ff */
[----:B-1----:R-:W-:-:S04]  /*3a80*/  UIADD3 UR8, UP0, UPT, UR8, 0x240, URZ ;  /* 0x0000024008087890 */ /* 0x002fc8000ff1e0ff */
[----:B------:R-:W-:-:S09]  /*3a90*/  UIADD3.X UR9, UPT, UPT, URZ, UR9, URZ, UP0, !UPT ;  /* 0x00000009ff097290 */ /* 0x000fd200087fe4ff */
[----:B------:R1:W-:Y:S02]  /*3aa0*/  UTMASTG.2D [UR4], [UR8] ;  /* 0x00000004080073b5 */ /* 0x0003e40008008000 */
[----:B-1----:R0:W-:Y:S02]  /*3ab0*/  UTMACMDFLUSH ;  /* 0x00000000000079b7 */ /* 0x0021e40000000000 */
.L_x_47:
[----:B------:R-:W-:Y:S05]  /*3ac0*/  BSYNC.RECONVERGENT B0 ;  /* 0x0000000000007941 */ /* 0x000fea0003800200 */
.L_x_46:
[----:B------:R-:W-:-:S04]  /*3ad0*/  DEPBAR.LE SB0, 0x1 ;  /* 0x000080400000791a */ /* 0x000fc80000000000 */
.L_x_45:
[----:B------:R-:W-:Y:S01]  /*3ae0*/  BAR.SYNC.DEFER_BLOCKING 0x8, 0x80 ;  /* 0x0202000000007b1d */ /* 0x000fe20000010000 */
[C---:B--2---:R-:W-:Y:S02]  /*3af0*/  IMAD R41, R53.reuse, 0x2000, R30 ;  /* 0x0000200035297824 */ /* 0x044fe400078e021e */
[----:B------:R-:W-:Y:S02]  /*3b00*/  IMAD R48, R53, 0x2000, R0 ;  /* 0x0000200035307824 */ /* 0x000fe400078e0200 */
[----:B------:R-:W-:Y:S01]  /*3b10*/  IMAD R38, R28, 0x80, R41 ;  /* 0x000000801c267824 */ /* 0x000fe200078e0229 */
[----:B------:R-:W1:Y:S03]  /*3b20*/  LDTM.x8 R12, tmem[UR7+0x40] ;  /* 0x00004007000c79ee */ /* 0x000e6600081c0000 */
[----:B------:R-:W-:-:S04]  /*3b30*/  IMAD R49, R24, 0x10, R38 ;  /* 0x0000001018317824 */ /* 0x000fc800078e0226 */
[C---:B------:R-:W-:Y:S01]  /*3b40*/  IMAD.IADD R49, R0.reuse, 0x1, R49 ;  /* 0x0000000100317824 */ /* 0x040fe200078e0231 */
[----:B------:R-:W-:Y:S01]  /*3b50*/  NOP ;  /* 0x0000000000007918 */ /* 0x000fe20000000000 */
[----:B-1----:R-:W1:Y:S01]  /*3b60*/  LDTM.x8 R4, tmem[UR7+0x48] ;  /* 0x00004807000479ee */ /* 0x002e6200081c0000 */
[----:B------:R-:W-:Y:S01]  /*3b70*/  F2FP.BF16.F32.PACK_AB R44, R13, R12 ;  /* 0x0000000c0d2c723e */ /* 0x000fe200000010ff */
[----:B------:R-:W-:Y:S01]  /*3b80*/  IMAD R13, R27, 0x10, R38 ;  /* 0x000000101b0d7824 */ /* 0x000fe200078e0226 */
[----:B------:R-:W-:Y:S02]  /*3b90*/  F2FP.BF16.F32.PACK_AB R45, R15, R14 ;  /* 0x0000000e0f2d723e */ /* 0x000fe400000010ff */
[----:B------:R-:W-:Y:S01]  /*3ba0*/  F2FP.BF16.F32.PACK_AB R46, R17, R16 ;  /* 0x00000010112e723e */ /* 0x000fe200000010ff */
[----:B------:R-:W-:Y:S01]  /*3bb0*/  IMAD.IADD R36, R0, 0x1, R13 ;  /* 0x0000000100247824 */ /* 0x000fe200078e020d */
[----:B------:R-:W-:-:S05]  /*3bc0*/  F2FP.BF16.F32.PACK_AB R47, R19, R18 ;  /* 0x00000012132f723e */ /* 0x000fca00000010ff */
[----:B------:R2:W-:Y:S01]  /*3bd0*/  STS.128 [R36], R44 ;  /* 0x0000002c24007388 */ /* 0x0005e20000000c00 */
        /* <DEDUP_REMOVED lines=11> */
[----:B------:R-:W-:Y:S02]  /*3c90*/  F2FP.BF16.F32.PACK_AB R12, R13, R12 ;  /* 0x0000000c0d0c723e */ /* 0x000fe400000010ff */
[----:B------:R-:W-:Y:S02]  /*3ca0*/  F2FP.BF16.F32.PACK_AB R13, R15, R14 ;  /* 0x0000000e0f0d723e */ /* 0x000fe400000010ff */
[----:B------:R-:W-:Y:S01]  /*3cb0*/  F2FP.BF16.F32.PACK_AB R14, R17, R16 ;  /* 0x00000010110e723e */ /* 0x000fe200000010ff */
[----:B------:R-:W-:Y:S01]  /*3cc0*/  IMAD R17, R25, 0x10, R38 ;  /* 0x0000001019117824 */ /* 0x000fe200078e0226 */
[----:B------:R-:W-:-:S03]  /*3cd0*/  F2FP.BF16.F32.PACK_AB R15, R19, R18 ;  /* 0x00000012130f723e */ /* 0x000fc600000010ff */
[----:B------:R-:W-:-:S05]  /*3ce0*/  IMAD.IADD R38, R0, 0x1, R17 ;  /* 0x0000000100267824 */ /* 0x000fca00078e0211 */
        /* <DEDUP_REMOVED lines=23> */
.L_x_50:
[----:B------:R-:W-:Y:S05]  /*3e60*/  BSYNC.RECONVERGENT B0 ;  /* 0x0000000000007941 */ /* 0x000fea0003800200 */
.L_x_49:
[----:B------:R-:W-:-:S04]  /*3e70*/  DEPBAR.LE SB0, 0x1 ;  /* 0x000080400000791a */ /* 0x000fc80000000000 */
.L_x_48:
[----:B------:R-:W-:Y:S06]  /*3e80*/  BAR.SYNC.DEFER_BLOCKING 0x8, 0x80 ;  /* 0x0202000000007b1d */ /* 0x000fec0000010000 */
[----:B--2---:R-:W1:Y:S01]  /*3e90*/  LDTM.x8 R12, tmem[UR7+0x60] ;  /* 0x00006007000c79ee */ /* 0x004e6200081c0000 */
[----:B------:R-:W-:Y:S01]  /*3ea0*/  NOP ;  /* 0x0000000000007918 */ /* 0x000fe20000000000 */
[----:B-1----:R-:W1:Y:S01]  /*3eb0*/  LDTM.x8 R4, tmem[UR7+0x68] ;  /* 0x00006807000479ee */ /* 0x002e6200081c0000 */
[----:B------:R-:W-:Y:S02]  /*3ec0*/  F2FP.BF16.F32.PACK_AB R44, R13, R12 ;  /* 0x0000000c0d2c723e */ /* 0x000fe400000010ff */
[----:B------:R-:W-:-:S02]  /*3ed0*/  F2FP.BF16.F32.PACK_AB R45, R15, R14 ;  /* 0x0000000e0f2d723e */ /* 0x000fc400000010ff */
        /* <DEDUP_REMOVED lines=39> */
.L_x_53:
[----:B------:R-:W-:Y:S05]  /*4150*/  BSYNC.RECONVERGENT B0 ;  /* 0x0000000000007941 */ /* 0x000fea0003800200 */
.L_x_52:
[----:B------:R-:W-:-:S04]  /*4160*/  DEPBAR.LE SB0, 0x1 ;  /* 0x000080400000791a */ /* 0x000fc80000000000 */
.L_x_51:
        /* <DEDUP_REMOVED lines=45> */
.L_x_56:
[----:B------:R-:W-:Y:S05]  /*4440*/  BSYNC.RECONVERGENT B0 ;  /* 0x0000000000007941 */ /* 0x000fea0003800200 */
.L_x_55:
[----:B------:R-:W-:-:S04]  /*4450*/  DEPBAR.LE SB0, 0x1 ;  /* 0x000080400000791a */ /* 0x000fc80000000000 */
.L_x_54:
        /* <DEDUP_REMOVED lines=45> */
.L_x_59:
[----:B------:R-:W-:Y:S05]  /*4730*/  BSYNC.RECONVERGENT B0 ;  /* 0x0000000000007941 */ /* 0x000fea0003800200 */
.L_x_58:
[----:B------:R-:W-:-:S04]  /*4740*/  DEPBAR.LE SB0, 0x1 ;  /* 0x000080400000791a */ /* 0x000fc80000000000 */
.L_x_57:
[----:B------:R-:W-:Y:S01]  /*4750*/  BAR.SYNC.DEFER_BLOCKING 0x8, 0x80 ;  /* 0x0202000000007b1d */ /* 0x000fe20000010000 */
[----:B------:R-:W-:-:S05]  /*4760*/  VIADD R2, R2, 0x31870 ;  /* 0x0003187002027836 */ /* 0x000fca0000000000 */
[----:B------:R-:W-:Y:S01]  /*4770*/  PRMT R2, RZ, 0x654, R2 ;  /* 0x00000654ff027816 */ /* 0x000fe20000000002 */
[----:B--2---:R-:W1:Y:S01]  /*4780*/  LDTM.x8 R12, tmem[UR7+0xc0] ;  /* 0x0000c007000c79ee */ /* 0x004e6200081c0000 */
        /* <DEDUP_REMOVED lines=27> */
[----:B------:R-:W-:Y:S01]  /*4940*/  NOP ;  /* 0x0000000000007918 */ /* 0x000fe20000000000 */
[----:B------:R2:W-:Y:S01]  /*4950*/  SYNCS.ARRIVE.TRANS64.RED.A1T0 RZ, [R2+URZ], RZ ;  /* 0x000000ff02ff79a7 */ /* 0x0005e200081004ff */
        /* <DEDUP_REMOVED lines=16> */
.L_x_61:
[----:B------:R-:W-:Y:S05]  /*4a60*/  BSYNC.RECONVERGENT B0 ;  /* 0x0000000000007941 */ /* 0x000fea0003800200 */
.L_x_60:
[----:B------:R-:W-:Y:S02]  /*4a70*/  IADD3 R23, PT, PT, R23, 0x97, RZ ;  /* 0x0000009717177810 */ /* 0x000fe40007ffe0ff */
[----:B------:R-:W-:Y:S01]  /*4a80*/  IADD3 R29, PT, PT, R29, 0x97, RZ ;  /* 0x000000971d1d7810 */ /* 0x000fe20007ffe0ff */
[----:B------:R-:W-:Y:S06]  /*4a90*/  @P0 BRA `(.L_x_62) ;  /* 0xffffffe400800947 */ /* 0x000fec000383ffff */
.L_x_39:
[----:B------:R-:W-:-:S13]  /*4aa0*/  ISETP.NE.AND P0, PT, R3, 0x3, PT ;  /* 0x000000030300780c */ /* 0x000fda0003f05270 */
[----:B------:R-:W-:Y:S05]  /*4ab0*/  @P0 EXIT ;  /* 0x000000000000094d */ /* 0x000fea0003800000 */
[----:B------:R-:W-:Y:S05]  /*4ac0*/  WARPSYNC.ALL ;  /* 0x0000000000007948 */ /* 0x000fea0003800000 */
[----:B------:R-:W-:Y:S01]  /*4ad0*/  NOP ;  /* 0x0000000000007918 */ /* 0x000fe20000000000 */
[----:B------:R-:W1:Y:S01]  /*4ae0*/  S2UR UR5, SR_CgaCtaId ;  /* 0x00000000000579c3 */ /* 0x000e620000008800 */
[----:B------:R-:W-:Y:S02]  /*4af0*/  UMOV UR4, 0x50 ;  /* 0x0000005000047882 */ /* 0x000fe40000000000 */
[----:B-1----:R-:W-:-:S09]  /*4b00*/  ULEA UR5, UR5, UR4, 0x18 ;  /* 0x0000000405057291 */ /* 0x002fd2000f8ec0ff */
[----:B--2---:R-:W1:Y:S02]  /*4b10*/  LDS R2, [UR5] ;  /* 0x00000005ff027984 */ /* 0x004e640008000800 */
[----:B-1----:R-:W-:-:S04]  /*4b20*/  LOP3.LUT R0, R2, 0xffff, RZ, 0xc0, !PT ;  /* 0x0000ffff02007812 */ /* 0x002fc800078ec0ff */
[----:B------:R-:W-:-:S13]  /*4b30*/  ISETP.NE.AND P0, PT, R0, 0xffff, PT ;  /* 0x0000ffff0000780c */ /* 0x000fda0003f05270 */
[----:B------:R-:W-:Y:S05]  /*4b40*/  @P0 BRA `(.L_x_63) ;  /* 0x0000000000480947 */ /* 0x000fea0003800000 */
[----:B------:R-:W-:-:S04]  /*4b50*/  SHF.R.U32.HI R0, RZ, 0x10, R2 ;  /* 0x00000010ff007819 */ /* 0x000fc80000011602 */
[----:B------:R-:W-:-:S04]  /*4b60*/  LOP3.LUT R0, R0, 0x1, RZ, 0xc0, !PT ;  /* 0x0000000100007812 */ /* 0x000fc800078ec0ff */
[----:B------:R-:W-:-:S13]  /*4b70*/  ISETP.NE.AND P0, PT, R0, 0x1, PT ;  /* 0x000000010000780c */ /* 0x000fda0003f05270 */
[----:B------:R-:W-:Y:S05]  /*4b80*/  @P0 BRA `(.L_x_64) ;  /* 0x00000000002c0947 */ /* 0x000fea0003800000 */
[----:B------:R-:W1:Y:S01]  /*4b90*/  S2R R0, SR_LANEID ;  /* 0x0000000000007919 */ /* 0x000e620000000000 */
[----:B------:R-:W-:Y:S01]  /*4ba0*/  IMAD.MOV.U32 R2, RZ, RZ, -0x20000 ;  /* 0xfffe0000ff027424 */ /* 0x000fe200078e00ff */
[----:B------:R-:W-:Y:S02]  /*4bb0*/  VOTEU.ANY UR6, UPT, PT ;  /* 0x0000000000067886 */ /* 0x000fe400038e0100 */
[----:B------:R-:W-:Y:S01]  /*4bc0*/  UFLO.U32 UR6, UR6 ;  /* 0x00000006000672bd */ /* 0x000fe200080e0000 */
[----:B------:R-:W2:Y:S05]  /*4bd0*/  REDUX UR4, R2 ;  /* 0x00000000020473c4 */ /* 0x000eaa0000000000 */
[----:B-1----:R-:W-:-:S02]  /*4be0*/  ISETP.EQ.U32.AND P0, PT, R0, UR6, PT ;  /* 0x0000000600007c0c */ /* 0x002fc4000bf02070 */
[----:B--2---:R-:W-:Y:S01]  /*4bf0*/  MOV R0, UR4 ;  /* 0x0000000400007c02 */ /* 0x004fe20008000f00 */
[----:B------:R-:W-:-:S05]  /*4c00*/  UMOV UR4, 0xfffe0000 ;  /* 0xfffe000000047882 */ /* 0x000fca0000000000 */
[----:B------:R1:W-:Y:S05]  /*4c10*/  UTCATOMSWS.AND URZ, UR4 ;  /* 0x0000000400ff79e3 */ /* 0x0003ea0008000000 */
[----:B------:R1:W-:Y:S01]  /*4c20*/  @P0 ATOMS.AND RZ, [UR5], R0 ;  /* 0x00000000ffff098c */ /* 0x0003e2000a800005 */
[----:B------:R-:W-:Y:S05]  /*4c30*/  BRA `(.L_x_65) ;  /* 0x0000000000147947 */ /* 0x000fea0003800000 */
.L_x_64:
[----:B------:R-:W-:Y:S02]  /*4c40*/  MOV R2, 0x4c60 ;  /* 0x00004c6000027802 */ /* 0x000fe40000000f00 */
[----:B------:R-:W-:Y:S05]  /*4c50*/  CALL.REL.NOINC `($__internal_0_$__cuda_sm10x_tcgen05_guardrail_trap_col_being_dealloced_not_returned_by_alloc) ;  /* 0x0000000400ec7944 */ /* 0x000fea0003c00000 */
[----:B------:R-:W-:Y:S05]  /*4c60*/  BRA `(.L_x_65) ;  /* 0x0000000000087947 */ /* 0x000fea0003800000 */
.L_x_63:
[----:B------:R-:W-:Y:S02]  /*4c70*/  MOV R2, 0x4c90 ;  /* 0x00004c9000027802 */ /* 0x000fe40000000f00 */
[----:B------:R-:W-:Y:S05]  /*4c80*/  CALL.REL.NOINC `($__internal_2_$__cuda_sm10x_tcgen05_guardrail_trap_unallocated_columns_being_dealloced) ;  /* 0x0000000400f87944 */ /* 0x000fea0003c00000 */
.L_x_65:
[----:B------:R-:W-:Y:S01]  /*4c90*/  NOP ;  /* 0x0000000000007918 */ /* 0x000fe20000000000 */
[----:B-1----:R-:W-:Y:S05]  /*4ca0*/  EXIT ;  /* 0x000000000000794d */ /* 0x002fea0003800000 */
.L_x_14:
[----:B------:R-:W-:-:S07]  /*4cb0*/  MOV R4, R5 ;  /* 0x0000000500047202 */ /* 0x000fce0000000f00 */
.L_x_66:
[----:B-1----:R1:W2:Y:S02]  /*4cc0*/  SYNCS.PHASECHK.TRANS64.TRYWAIT P0, [R2+URZ+0x31800], R5 ;  /* 0x03180005020075a7 */ /* 0x0022a400080011ff */
[----:B--2---:R-:W-:Y:S05]  /*4cd0*/  @!P0 NANOSLEEP.SYNCS 0x989680 ;  /* 0x009896800000895d */ /* 0x004fea0003900000 */
[----:B------:R-:W2:Y:S02]  /*4ce0*/  @!P0 SYNCS.PHASECHK.TRANS64 P0, [R2+URZ+0x31800], R5 ;  /* 0x03180005020085a7 */ /* 0x000ea400080010ff */
[----:B--2---:R-:W-:Y:S05]  /*4cf0*/  @!P0 BRA `(.L_x_66) ;  /* 0xfffffffc00f08947 */ /* 0x004fea000383ffff */
[----:B------:R-:W-:Y:S05]  /*4d00*/  BRA `(.L_x_67) ;  /* 0xffffffbc004c7947 */ /* 0x000fea000383ffff */
.L_x_18:
[----:B------:R-:W-:Y:S02]  /*4d10*/  MOV R10, UR10 ;  /* 0x0000000a000a7c02 */ /* 0x000fe40008000f00 */
[----:B------:R-:W-:Y:S02]  /*4d20*/  MOV R11, UR10 ;  /* 0x0000000a000b7c02 */ /* 0x000fe40008000f00 */
[----:B------:R-:W-:-:S07]  /*4d30*/  MOV R0, UR9 ;  /* 0x0000000900007c02 */ /* 0x000fce0008000f00 */
.L_x_68:
[----:B-1----:R1:W2:Y:S02]  /*4d40*/  SYNCS.PHASECHK.TRANS64.TRYWAIT P0, [R0+URZ+0x31870], R11 ;  /* 0x0318700b000075a7 */ /* 0x0022a400080011ff */
[----:B--2---:R-:W-:Y:S05]  /*4d50*/  @!P0 NANOSLEEP.SYNCS 0x989680 ;  /* 0x009896800000895d */ /* 0x004fea0003900000 */
[----:B------:R-:W2:Y:S02]  /*4d60*/  @!P0 SYNCS.PHASECHK.TRANS64 P0, [R0+URZ+0x31870], R11 ;  /* 0x0318700b000085a7 */ /* 0x000ea400080010ff */
[----:B--2---:R-:W-:Y:S05]  /*4d70*/  @!P0 BRA `(.L_x_68) ;  /* 0xfffffffc00f08947 */ /* 0x004fea000383ffff */
[----:B------:R-:W-:Y:S05]  /*4d80*/  BRA `(.L_x_69) ;  /* 0xffffffc000dc7947 */ /* 0x000fea000383ffff */
.L_x_19:
[----:B------:R-:W-:Y:S02]  /*4d90*/  MOV R2, UR13 ;  /* 0x0000000d00027c02 */ /* 0x000fe40008000f00 */
[----:B------:R-:W-:Y:S07]  /*4da0*/  MOV R10, R11 ;  /* 0x0000000b000a7202 */ /* 0x000fee0000000f00 */
.L_x_70:
[----:B-1----:R1:W2:Y:S02]  /*4db0*/  SYNCS.PHASECHK.TRANS64.TRYWAIT P0, [R2+URZ+0x31840], R11 ;  /* 0x0318400b020075a7 */ /* 0x0022a400080011ff */
[----:B--2---:R-:W-:Y:S05]  /*4dc0*/  @!P0 NANOSLEEP.SYNCS 0x989680 ;  /* 0x009896800000895d */ /* 0x004fea0003900000 */
[----:B------:R-:W2:Y:S02]  /*4dd0*/  @!P0 SYNCS.PHASECHK.TRANS64 P0, [R2+URZ+0x31840], R11 ;  /* 0x0318400b020085a7 */ /* 0x000ea400080010ff */
[----:B--2---:R-:W-:Y:S05]  /*4de0*/  @!P0 BRA `(.L_x_70) ;  /* 0xfffffffc00f08947 */ /* 0x004fea000383ffff */
[----:B------:R-:W-:Y:S05]  /*4df0*/  BRA `(.L_x_71) ;  /* 0xffffffc000e87947 */ /* 0x000fea000383ffff */
.L_x_21:
[----:B------:R-:W-:Y:S02]  /*4e00*/  MOV R0, UR9 ;  /* 0x0000000900007c02 */ /* 0x000fe40008000f00 */
[----:B------:R-:W-:Y:S07]  /*4e10*/  MOV R12, R13 ;  /* 0x0000000d000c7202 */ /* 0x000fee0000000f00 */
.L_x_72:
[----:B-1----:R1:W2:Y:S02]  /*4e20*/  SYNCS.PHASECHK.TRANS64.TRYWAIT P0, [R0+URZ+0x31840], R13 ;  /* 0x0318400d000075a7 */ /* 0x0022a400080011ff */
[----:B--2---:R-:W-:Y:S05]  /*4e30*/  @!P0 NANOSLEEP.SYNCS 0x989680 ;  /* 0x009896800000895d */ /* 0x004fea0003900000 */
[----:B------:R-:W2:Y:S02]  /*4e40*/  @!P0 SYNCS.PHASECHK.TRANS64 P0, [R0+URZ+0x31840], R13 ;  /* 0x0318400d000085a7 */ /* 0x000ea400080010ff */
[----:B--2---:R-:W-:Y:S05]  /*4e50*/  @!P0 BRA `(.L_x_72) ;  /* 0xfffffffc00f08947 */ /* 0x004fea000383ffff */
[----:B------:R-:W-:Y:S05]  /*4e60*/  BRA `(.L_x_73) ;  /* 0xffffffc400c07947 */ /* 0x000fea000383ffff */
.L_x_25:
[-C--:B------:R-:W-:Y:S02]  /*4e70*/  MOV R14, R3.reuse ;  /* 0x00000003000e7202 */ /* 0x080fe40000000f00 */
[----:B------:R-:W-:-:S07]  /*4e80*/  MOV R15, R3 ;  /* 0x00000003000f7202 */ /* 0x000fce0000000f00 */
.L_x_74:
[----:B-1----:R1:W2:Y:S02]  /*4e90*/  SYNCS.PHASECHK.TRANS64.TRYWAIT P0, [R0+URZ+0x31820], R15 ;  /* 0x0318200f000075a7 */ /* 0x0022a400080011ff */
[----:B--2---:R-:W-:Y:S05]  /*4ea0*/  @!P0 NANOSLEEP.SYNCS 0x989680 ;  /* 0x009896800000895d */ /* 0x004fea0003900000 */
[----:B------:R-:W2:Y:S02]  /*4eb0*/  @!P0 SYNCS.PHASECHK.TRANS64 P0, [R0+URZ+0x31820], R15 ;  /* 0x0318200f000085a7 */ /* 0x000ea400080010ff */
[----:B--2---:R-:W-:Y:S05]  /*4ec0*/  @!P0 BRA `(.L_x_74) ;  /* 0xfffffffc00f08947 */ /* 0x004fea000383ffff */
[----:B------:R-:W-:Y:S05]  /*4ed0*/  BRA `(.L_x_75) ;  /* 0xffffffcc006c7947 */ /* 0x000fea000383ffff */
.L_x_26:
[-C--:B------:R-:W-:Y:S02]  /*4ee0*/  MOV R14, R3.reuse ;  /* 0x00000003000e7202 */ /* 0x080fe40000000f00 */
[----:B-1----:R-:W-:-:S07]  /*4ef0*/  MOV R15, R3 ;  /* 0x00000003000f7202 */ /* 0x002fce0000000f00 */
.L_x_76:
[----:B-1----:R1:W2:Y:S02]  /*4f00*/  SYNCS.PHASECHK.TRANS64.TRYWAIT P0, [R0+URZ+0x31828], R15 ;  /* 0x0318280f000075a7 */ /* 0x0022a400080011ff */
[----:B--2---:R-:W-:Y:S05]  /*4f10*/  @!P0 NANOSLEEP.SYNCS 0x989680 ;  /* 0x009896800000895d */ /* 0x004fea0003900000 */
[----:B------:R-:W2:Y:S02]  /*4f20*/  @!P0 SYNCS.PHASECHK.TRANS64 P0, [R0+URZ+0x31828], R15 ;  /* 0x0318280f000085a7 */ /* 0x000ea400080010ff */
[----:B--2---:R-:W-:Y:S05]  /*4f30*/  @!P0 BRA `(.L_x_76) ;  /* 0xfffffffc00f08947 */ /* 0x004fea000383ffff */
[----:B------:R-:W-:Y:S05]  /*4f40*/  BRA `(.L_x_77) ;  /* 0xffffffcc00e47947 */ /* 0x000fea000383ffff */
.L_x_27:
[-C--:B------:R-:W-:Y:S02]  /*4f50*/  MOV R14, R3.reuse ;  /* 0x00000003000e7202 */ /* 0x080fe40000000f00 */
[----:B-1----:R-:W-:-:S07]  /*4f60*/  MOV R15, R3 ;  /* 0x00000003000f7202 */ /* 0x002fce0000000f00 */
.L_x_78:
[----:B-1----:R1:W2:Y:S02]  /*4f70*/  SYNCS.PHASECHK.TRANS64.TRYWAIT P0, [R0+URZ+0x31830], R15 ;  /* 0x0318300f000075a7 */ /* 0x0022a400080011ff */
[----:B--2---:R-:W-:Y:S05]  /*4f80*/  @!P0 NANOSLEEP.SYNCS 0x989680 ;  /* 0x009896800000895d */ /* 0x004fea0003900000 */
[----:B------:R-:W2:Y:S02]  /*4f90*/  @!P0 SYNCS.PHASECHK.TRANS64 P0, [R0+URZ+0x31830], R15 ;  /* 0x0318300f000085a7 */ /* 0x000ea400080010ff */
[----:B--2---:R-:W-:Y:S05]  /*4fa0*/  @!P0 BRA `(.L_x_78) ;  /* 0xfffffffc00f08947 */ /* 0x004fea000383ffff */
[----:B------:R-:W-:Y:S05]  /*4fb0*/  BRA `(.L_x_79) ;  /* 0xffffffd000247947 */ /* 0x000fea000383ffff */
.L_x_28:
[-C--:B------:R-:W-:Y:S02]  /*4fc0*/  MOV R38, R3.reuse ;  /* 0x0000000300267202 */ /* 0x080fe40000000f00 */
[----:B------:R-:W-:-:S07]  /*4fd0*/  MOV R39, R3 ;  /* 0x0000000300277202 */ /* 0x000fce0000000f00 */
.L_x_80:
[----:B-1----:R1:W2:Y:S02]  /*4fe0*/  SYNCS.PHASECHK.TRANS64.TRYWAIT P0, [R0+URZ+0x31838], R39 ;  /* 0x03183827000075a7 */ /* 0x0022a400080011ff */
[----:B--2---:R-:W-:Y:S05]  /*4ff0*/  @!P0 NANOSLEEP.SYNCS 0x989680 ;  /* 0x009896800000895d */ /* 0x004fea0003900000 */
[----:B------:R-:W2:Y:S02]  /*5000*/  @!P0 SYNCS.PHASECHK.TRANS64 P0, [R0+URZ+0x31838], R39 ;  /* 0x03183827000085a7 */ /* 0x000ea400080010ff */
[----:B--2---:R-:W-:Y:S05]  /*5010*/  @!P0 BRA `(.L_x_80) ;  /* 0xfffffffc00f08947 */ /* 0x004fea000383ffff */
[----:B------:R-:W-:Y:S05]  /*5020*/  BRA `(.L_x_81) ;  /* 0xffffffd000607947 */ /* 0x000fea000383ffff */
.L_x_29:
[-C--:B------:R-:W-:Y:S02]  /*5030*/  MOV R38, R27.reuse ;  /* 0x0000001b00267202 */ /* 0x080fe40000000f00 */
[----:B-1----:R-:W-:-:S07]  /*5040*/  MOV R39, R27 ;  /* 0x0000001b00277202 */ /* 0x002fce0000000f00 */
.L_x_82:
[----:B-1----:R1:W2:Y:S02]  /*5050*/  SYNCS.PHASECHK.TRANS64.TRYWAIT P0, [R0+URZ+0x31820], R39 ;  /* 0x03182027000075a7 */ /* 0x0022a400080011ff */
[----:B--2---:R-:W-:Y:S05]  /*5060*/  @!P0 NANOSLEEP.SYNCS 0x989680 ;  /* 0x009896800000895d */ /* 0x004fea0003900000 */
[----:B------:R-:W2:Y:S02]  /*5070*/  @!P0 SYNCS.PHASECHK.TRANS64 P0, [R0+URZ+0x31820], R39 ;  /* 0x03182027000085a7 */ /* 0x000ea400080010ff */
[----:B--2---:R-:W-:Y:S05]  /*5080*/  @!P0 BRA `(.L_x_82) ;  /* 0xfffffffc00f08947 */ /* 0x004fea000383ffff */
[----:B------:R-:W-:Y:S05]  /*5090*/  BRA `(.L_x_83) ;  /* 0xffffffd000987947 */ /* 0x000fea000383ffff */
.L_x_30:
[-C--:B------:R-:W-:Y:S02]  /*50a0*/  MOV R38, R27.reuse ;  /* 0x0000001b00267202 */ /* 0x080fe40000000f00 */
[----:B-1----:R-:W-:-:S07]  /*50b0*/  MOV R39, R27 ;  /* 0x0000001b00277202 */ /* 0x002fce0000000f00 */
.L_x_84:
[----:B-1----:R1:W2:Y:S02]  /*50c0*/  SYNCS.PHASECHK.TRANS64.TRYWAIT P0, [R0+URZ+0x31828], R39 ;  /* 0x03182827000075a7 */ /* 0x0022a400080011ff */
[----:B--2---:R-:W-:Y:S05]  /*50d0*/  @!P0 NANOSLEEP.SYNCS 0x989680 ;  /* 0x009896800000895d */ /* 0x004fea0003900000 */
[----:B------:R-:W2:Y:S02]  /*50e0*/  @!P0 SYNCS.PHASECHK.TRANS64 P0, [R0+URZ+0x31828], R39 ;  /* 0x03182827000085a7 */ /* 0x000ea400080010ff */
[----:B--2---:R-:W-:Y:S05]  /*50f0*/  @!P0 BRA `(.L_x_84) ;  /* 0xfffffffc00f08947 */ /* 0x004fea000383ffff */
[----:B------:R-:W-:Y:S05]  /*5100*/  BRA `(.L_x_85) ;  /* 0xffffffd400007947 */ /* 0x000fea000383ffff */
.L_x_31:
[-C--:B------:R-:W-:Y:S02]  /*5110*/  MOV R38, R27.reuse ;  /* 0x0000001b00267202 */ /* 0x080fe40000000f00 */
[----:B-1----:R-:W-:-:S07]  /*5120*/  MOV R39, R27 ;  /* 0x0000001b00277202 */ /* 0x002fce0000000f00 */
.L_x_86:
[----:B-1----:R1:W2:Y:S02]  /*5130*/  SYNCS.PHASECHK.TRANS64.TRYWAIT P0, [R0+URZ+0x31830], R39 ;  /* 0x03183027000075a7 */ /* 0x0022a400080011ff */
[----:B--2---:R-:W-:Y:S05]  /*5140*/  @!P0 NANOSLEEP.SYNCS 0x989680 ;  /* 0x009896800000895d */ /* 0x004fea0003900000 */
[----:B------:R-:W2:Y:S02]  /*5150*/  @!P0 SYNCS.PHASECHK.TRANS64 P0, [R0+URZ+0x31830], R39 ;  /* 0x03183027000085a7 */ /* 0x000ea400080010ff */
[----:B--2---:R-:W-:Y:S05]  /*5160*/  @!P0 BRA `(.L_x_86) ;  /* 0xfffffffc00f08947 */ /* 0x004fea000383ffff */
[----:B------:R-:W-:Y:S05]  /*5170*/  BRA `(.L_x_87) ;  /* 0xffffffd400307947 */ /* 0x000fea000383ffff */
.L_x_32:
[-C--:B------:R-:W-:Y:S02]  /*5180*/  MOV R38, R27.reuse ;  /* 0x0000001b00267202 */ /* 0x080fe40000000f00 */
[----:B-1----:R-:W-:-:S07]  /*5190*/  MOV R39, R27 ;  /* 0x0000001b00277202 */ /* 0x002fce0000000f00 */
.L_x_88:
[----:B-1----:R1:W2:Y:S02]  /*51a0*/  SYNCS.PHASECHK.TRANS64.TRYWAIT P0, [R0+URZ+0x31838], R39 ;  /* 0x03183827000075a7 */ /* 0x0022a400080011ff */
[----:B--2---:R-:W-:Y:S05]  /*51b0*/  @!P0 NANOSLEEP.SYNCS 0x989680 ;  /* 0x009896800000895d */ /* 0x004fea0003900000 */
[----:B------:R-:W2:Y:S02]  /*51c0*/  @!P0 SYNCS.PHASECHK.TRANS64 P0, [R0+URZ+0x31838], R39 ;  /* 0x03183827000085a7 */ /* 0x000ea400080010ff */
[----:B--2---:R-:W-:Y:S05]  /*51d0*/  @!P0 BRA `(.L_x_88) ;  /* 0xfffffffc00f08947 */ /* 0x004fea000383ffff */
[----:B------:R-:W-:Y:S05]  /*51e0*/  BRA `(.L_x_89) ;  /* 0xffffffd400607947 */ /* 0x000fea000383ffff */
.L_x_33:
[-C--:B------:R-:W-:Y:S02]  /*51f0*/  MOV R38, R3.reuse ;  /* 0x0000000300267202 */ /* 0x080fe40000000f00 */
[----:B-1----:R-:W-:-:S07]  /*5200*/  MOV R39, R3 ;  /* 0x0000000300277202 */ /* 0x002fce0000000f00 */
.L_x_90:
[----:B-1----:R1:W2:Y:S02]  /*5210*/  SYNCS.PHASECHK.TRANS64.TRYWAIT P0, [R0+URZ+0x31820], R39 ;  /* 0x03182027000075a7 */ /* 0x0022a400080011ff */
[----:B--2---:R-:W-:Y:S05]  /*5220*/  @!P0 NANOSLEEP.SYNCS 0x989680 ;  /* 0x009896800000895d */ /* 0x004fea0003900000 */
[----:B------:R-:W2:Y:S02]  /*5230*/  @!P0 SYNCS.PHASECHK.TRANS64 P0, [R0+URZ+0x31820], R39 ;  /* 0x03182027000085a7 */ /* 0x000ea400080010ff */
[----:B--2---:R-:W-:Y:S05]  /*5240*/  @!P0 BRA `(.L_x_90) ;  /* 0xfffffffc00f08947 */ /* 0x004fea000383ffff */
[----:B------:R-:W-:Y:S05]  /*5250*/  BRA `(.L_x_91) ;  /* 0xffffffd400907947 */ /* 0x000fea000383ffff */
.L_x_34:
[-C--:B------:R-:W-:Y:S02]  /*5260*/  MOV R6, R3.reuse ;  /* 0x0000000300067202 */ /* 0x080fe40000000f00 */
[----:B------:R-:W-:-:S07]  /*5270*/  MOV R7, R3 ;  /* 0x0000000300077202 */ /* 0x000fce0000000f00 */
.L_x_92:
[----:B--2---:R2:W3:Y:S02]  /*5280*/  SYNCS.PHASECHK.TRANS64.TRYWAIT P0, [R0+URZ+0x31828], R7 ;  /* 0x03182807000075a7 */ /* 0x0044e400080011ff */
[----:B---3--:R-:W-:Y:S05]  /*5290*/  @!P0 NANOSLEEP.SYNCS 0x989680 ;  /* 0x009896800000895d */ /* 0x008fea0003900000 */
[----:B------:R-:W3:Y:S02]  /*52a0*/  @!P0 SYNCS.PHASECHK.TRANS64 P0, [R0+URZ+0x31828], R7 ;  /* 0x03182807000085a7 */ /* 0x000ee400080010ff */
[----:B---3--:R-:W-:Y:S05]  /*52b0*/  @!P0 BRA `(.L_x_92) ;  /* 0xfffffffc00f08947 */ /* 0x008fea000383ffff */
[----:B------:R-:W-:Y:S05]  /*52c0*/  BRA `(.L_x_93) ;  /* 0xffffffd400f87947 */ /* 0x000fea000383ffff */
.L_x_35:
[-C--:B------:R-:W-:Y:S02]  /*52d0*/  MOV R6, R3.reuse ;  /* 0x0000000300067202 */ /* 0x080fe40000000f00 */
[----:B--2---:R-:W-:-:S07]  /*52e0*/  MOV R7, R3 ;  /* 0x0000000300077202 */ /* 0x004fce0000000f00 */
.L_x_94:
[----:B--2---:R2:W3:Y:S02]  /*52f0*/  SYNCS.PHASECHK.TRANS64.TRYWAIT P0, [R0+URZ+0x31830], R7 ;  /* 0x03183007000075a7 */ /* 0x0044e400080011ff */
[----:B---3--:R-:W-:Y:S05]  /*5300*/  @!P0 NANOSLEEP.SYNCS 0x989680 ;  /* 0x009896800000895d */ /* 0x008fea0003900000 */
[----:B------:R-:W3:Y:S02]  /*5310*/  @!P0 SYNCS.PHASECHK.TRANS64 P0, [R0+URZ+0x31830], R7 ;  /* 0x03183007000085a7 */ /* 0x000ee400080010ff */
[----:B---3--:R-:W-:Y:S05]  /*5320*/  @!P0 BRA `(.L_x_94) ;  /* 0xfffffffc00f08947 */ /* 0x008fea000383ffff */
[----:B------:R-:W-:Y:S05]  /*5330*/  BRA `(.L_x_95) ;  /* 0xffffffd800287947 */ /* 0x000fea000383ffff */
.L_x_36:
[-C--:B------:R-:W-:Y:S02]  /*5340*/  MOV R6, R3.reuse ;  /* 0x0000000300067202 */ /* 0x080fe40000000f00 */
[----:B--2---:R-:W-:-:S07]  /*5350*/  MOV R7, R3 ;  /* 0x0000000300077202 */ /* 0x004fce0000000f00 */
.L_x_96:
[----:B--2---:R2:W3:Y:S02]  /*5360*/  SYNCS.PHASECHK.TRANS64.TRYWAIT P0, [R0+URZ+0x31838], R7 ;  /* 0x03183807000075a7 */ /* 0x0044e400080011ff */
[----:B---3--:R-:W-:Y:S05]  /*5370*/  @!P0 NANOSLEEP.SYNCS 0x989680 ;  /* 0x009896800000895d */ /* 0x008fea0003900000 */
[----:B------:R-:W3:Y:S02]  /*5380*/  @!P0 SYNCS.PHASECHK.TRANS64 P0, [R0+URZ+0x31838], R7 ;  /* 0x03183807000085a7 */ /* 0x000ee400080010ff */
[----:B---3--:R-:W-:Y:S05]  /*5390*/  @!P0 BRA `(.L_x_96) ;  /* 0xfffffffc00f08947 */ /* 0x008fea000383ffff */
[----:B------:R-:W-:Y:S05]  /*53a0*/  BRA `(.L_x_97) ;  /* 0xffffffd800587947 */ /* 0x000fea000383ffff */
.L_x_40:
[----:B------:R-:W-:-:S07]  /*53b0*/  MOV R4, R5 ;  /* 0x0000000500047202 */ /* 0x000fce0000000f00 */
.L_x_98:
[----:B-1----:R1:W2:Y:S02]  /*53c0*/  SYNCS.PHASECHK.TRANS64.TRYWAIT P2, [R2+URZ+0x31860], R5 ;  /* 0x03186005020075a7 */ /* 0x0022a400080411ff */
[----:B--2---:R-:W-:Y:S05]  /*53d0*/  @!P2 NANOSLEEP.SYNCS 0x989680 ;  /* 0x009896800000a95d */ /* 0x004fea0003900000 */
[----:B------:R-:W2:Y:S02]  /*53e0*/  @!P2 SYNCS.PHASECHK.TRANS64 P2, [R2+URZ+0x31860], R5 ;  /* 0x031860050200a5a7 */ /* 0x000ea400080410ff */
[----:B--2---:R-:W-:Y:S05]  /*53f0*/  @!P2 BRA `(.L_x_98) ;  /* 0xfffffffc00f0a947 */ /* 0x004fea000383ffff */
[----:B------:R-:W-:Y:S05]  /*5400*/  BRA `(.L_x_99) ;  /* 0xffffffdc00747947 */ /* 0x000fea000383ffff */
        .weak           $__internal_0_$__cuda_sm10x_tcgen05_guardrail_trap_col_being_dealloced_not_returned_by_alloc
        .type           $__internal_0_$__cuda_sm10x_tcgen05_guardrail_trap_col_being_dealloced_not_returned_by_alloc,@function
        .size           $__internal_0_$__cuda_sm10x_tcgen05_guardrail_trap_col_being_dealloced_not_returned_by_alloc,($__internal_1_$__cuda_sm10x_tcgen05_guardrail_trap_phase_invalid_during_alloc - $__internal_0_$__cuda_sm10x_tcgen05_guardrail_trap_col_being_dealloced_not_returned_by_alloc)
$__internal_0_$__cuda_sm10x_tcgen05_guardrail_trap_col_being_dealloced_not_returned_by_alloc:
[----:B------:R-:W-:Y:S05]  /*5410*/  BPT.TRAP 0x1 ;  /* 0x000000040000795c */ /* 0x000fea0000300000 */
[----:B------:R-:W-:-:S04]  /*5420*/  HFMA2 R3, -RZ, RZ, 0, 0 ;  /* 0x00000000ff037431 */ /* 0x000fc800000001ff */
[----:B------:R-:W-:Y:S05]  /*5430*/  RET.REL.NODEC R2 `(_ZN9deep_gemm24sm100_fp8_gemm_1d1d_implILN4cute4UMMA5MajorE0ELS3_0ELj0ELj24576ELj1536ELj128ELj224ELj128ELj1ELj128ELj128ELj64ELj4ELj128ELj128ELj1ELb0ELj151ELNS_8GemmTypeE0ELb0EN7cutlass10bfloat16_tENS_16EpilogueIdentityEEEvPijjj14CUtensorMap_stS9_S9_S9_S9_) ;  /* 0xffffffa802f07950 */ /* 0x000fea0003c3ffff */
        .weak           $__internal_1_$__cuda_sm10x_tcgen05_guardrail_trap_phase_invalid_during_alloc
        .type           $__internal_1_$__cuda_sm10x_tcgen05_guardrail_trap_phase_invalid_during_alloc,@function
        .size           $__internal_1_$__cuda_sm10x_tcgen05_guardrail_trap_phase_invalid_during_alloc,($__internal_2_$__cuda_sm10x_tcgen05_guardrail_trap_unallocated_columns_being_dealloced - $__internal_1_$__cuda_sm10x_tcgen05_guardrail_trap_phase_invalid_during_alloc)
$__internal_1_$__cuda_sm10x_tcgen05_guardrail_trap_phase_invalid_during_alloc:
[----:B------:R-:W-:Y:S05]  /*5440*/  BPT.TRAP 0x1 ;  /* 0x000000040000795c */ /* 0x000fea0000300000 */
[----:B------:R-:W-:-:S04]  /*5450*/  MOV R5, 0x0 ;  /* 0x0000000000057802 */ /* 0x000fc80000000f00 */
[----:B------:R-:W-:Y:S05]  /*5460*/  RET.REL.NODEC R4 `(_ZN9deep_gemm24sm100_fp8_gemm_1d1d_implILN4cute4UMMA5MajorE0ELS3_0ELj0ELj24576ELj1536ELj128ELj224ELj128ELj1ELj128ELj128ELj64ELj4ELj128ELj128ELj1ELb0ELj151ELNS_8GemmTypeE0ELb0EN7cutlass10bfloat16_tENS_16EpilogueIdentityEEEvPijjj14CUtensorMap_stS9_S9_S9_S9_) ;  /* 0xffffffa804e47950 */ /* 0x000fea0003c3ffff */
        .weak           $__internal_2_$__cuda_sm10x_tcgen05_guardrail_trap_unallocated_columns_being_dealloced
        .type           $__internal_2_$__cuda_sm10x_tcgen05_guardrail_trap_unallocated_columns_being_dealloced,@function
        .size           $__internal_2_$__cuda_sm10x_tcgen05_guardrail_trap_unallocated_columns_being_dealloced,($__internal_3_$__cuda_sm20_div_u16 - $__internal_2_$__cuda_sm10x_tcgen05_guardrail_trap_unallocated_columns_being_dealloced)
$__internal_2_$__cuda_sm10x_tcgen05_guardrail_trap_unallocated_columns_being_dealloced:
[----:B------:R-:W-:Y:S05]  /*5470*/  BPT.TRAP 0x1 ;  /* 0x000000040000795c */ /* 0x000fea0000300000 */
[----:B------:R-:W-:-:S04]  /*5480*/  HFMA2 R3, -RZ, RZ, 0, 0 ;  /* 0x00000000ff037431 */ /* 0x000fc800000001ff */
[----:B------:R-:W-:Y:S05]  /*5490*/  RET.REL.NODEC R2 `(_ZN9deep_gemm24sm100_fp8_gemm_1d1d_implILN4cute4UMMA5MajorE0ELS3_0ELj0ELj24576ELj1536ELj128ELj224ELj128ELj1ELj128ELj128ELj64ELj4ELj128ELj128ELj1ELb0ELj151ELNS_8GemmTypeE0ELb0EN7cutlass10bfloat16_tENS_16EpilogueIdentityEEEvPijjj14CUtensorMap_stS9_S9_S9_S9_) ;  /* 0xffffffa802d87950 */ /* 0x000fea0003c3ffff */
        .weak           $__internal_3_$__cuda_sm20_div_u16
        .type           $__internal_3_$__cuda_sm20_div_u16,@function
        .size           $__internal_3_$__cuda_sm20_div_u16,(.L_x_104 - $__internal_3_$__cuda_sm20_div_u16)
$__internal_3_$__cuda_sm20_div_u16:
[----:B------:R-:W1:Y:S01]  /*54a0*/  I2F.U16 R12, R35 ;  /* 0x00000023000c7306 */ /* 0x000e620000101000 */
[----:B------:R-:W-:-:S07]  /*54b0*/  IMAD.MOV.U32 R7, RZ, RZ, 0x4b800000 ;  /* 0x4b800000ff077424 */ /* 0x000fce00078e00ff */
[----:B------:R-:W-:Y:S01]  /*54c0*/  I2F.U16.RZ R11, R11 ;  /* 0x0000000b000b7306 */ /* 0x000fe2000010d000 */
[C---:B-1----:R-:W-:Y:S02]  /*54d0*/  FSETP.GEU.AND P1, PT, |R12|.reuse, 1.175494350822287508e-38, PT ;  /* 0x008000000c00780b */ /* 0x042fe40003f2e200 */
[----:B------:R-:W-:Y:S02]  /*54e0*/  FSETP.GT.AND P2, PT, |R12|, 8.50705917302346158658e+37, PT ;  /* 0x7e8000000c00780b */ /* 0x000fe40003f44200 */
[----:B------:R-:W-:Y:S02]  /*54f0*/  FSEL R7, R7, 1, !P1 ;  /* 0x3f80000007077808 */ /* 0x000fe40004800000 */
[----:B------:R-:W-:Y:S02]  /*5500*/  ISETP.NE.U32.AND P1, PT, R35, RZ, PT ;  /* 0x000000ff2300720c */ /* 0x000fe40003f25070 */
[----:B------:R-:W-:-:S05]  /*5510*/  FSEL R7, R7, 0.25, !P2 ;  /* 0x3e80000007077808 */ /* 0x000fca0005000000 */
[----:B------:R-:W-:-:S06]  /*5520*/  FMUL R12, R12, R7 ;  /* 0x000000070c0c7220 */ /* 0x000fcc0000400000 */
[----:B------:R-:W1:Y:S02]  /*5530*/  MUFU.RCP R12, R12 ;  /* 0x0000000c000c7308 */ /* 0x000e640000001000 */
[----:B-1----:R-:W-:Y:S01]  /*5540*/  FMUL R14, R7, R12 ;  /* 0x0000000c070e7220 */ /* 0x002fe20000400000 */
[----:B------:R-:W-:-:S03]  /*5550*/  IMAD.MOV.U32 R7, RZ, RZ, 0x0 ;  /* 0x00000000ff077424 */ /* 0x000fc600078e00ff */
[----:B------:R-:W-:-:S04]  /*5560*/  VIADD R14, R14, 0x2 ;  /* 0x000000020e0e7836 */ /* 0x000fc80000000000 */
[----:B------:R-:W-:-:S04]  /*5570*/  FMUL.RZ R14, R11, R14 ;  /* 0x0000000e0b0e7220 */ /* 0x000fc8000040c000 */
[----:B------:R-:W1:Y:S02]  /*5580*/  F2I.U32.TRUNC.NTZ R36, R14 ;  /* 0x0000000e00247305 */ /* 0x000e64000020f000 */
[----:B-1----:R-:W-:Y:S02]  /*5590*/  LOP3.LUT R36, R36, 0xffff, RZ, 0xc0, !PT ;  /* 0x0000ffff24247812 */ /* 0x002fe400078ec0ff */
[----:B------:R-:W-:Y:S01]  /*55a0*/  @!P1 MOV R36, 0xffffffff ;  /* 0xffffffff00249802 */ /* 0x000fe20000000f00 */
[----:B------:R-:W-:Y:S06]  /*55b0*/  RET.REL.NODEC R6 `(_ZN9deep_gemm24sm100_fp8_gemm_1d1d_implILN4cute4UMMA5MajorE0ELS3_0ELj0ELj24576ELj1536ELj128ELj224ELj128ELj1ELj128ELj128ELj64ELj4ELj128ELj128ELj1ELb0ELj151ELNS_8GemmTypeE0ELb0EN7cutlass10bfloat16_tENS_16EpilogueIdentityEEEvPijjj14CUtensorMap_stS9_S9_S9_S9_) ;  /* 0xffffffa806907950 */ /* 0x000fec0003c3ffff */
.L_x_100:
[----:B------:R-:W-:-:S00]  /*55c0*/  BRA `(.L_x_100) ;  /* 0xfffffffc00fc7947 */ /* 0x000fc0000383ffff */
[----:B------:R-:W-:-:S00]  /*55d0*/  NOP ;  /* 0x0000000000007918 */ /* 0x000fc00000000000 */
        /* <DEDUP_REMOVED lines=10> */
.L_x_104:


//--------------------- .nv.shared._ZN9deep_gemm24sm100_fp8_gemm_1d1d_implILN4cute4UMMA5MajorE0ELS3_0ELj0ELj24576ELj1536ELj128ELj224ELj128ELj1ELj128ELj128ELj64ELj4ELj128ELj128ELj1ELb0ELj151ELNS_8GemmTypeE0ELb0EN7cutlass10bfloat16_tENS_16EpilogueIdentityEEEvPijjj14CUtensorMap_stS9_S9_S9_S9_ --------------------------
	.section	.nv.shared._ZN9deep_gemm24sm100_fp8_gemm_1d1d_implILN4cute4UMMA5MajorE0ELS3_0ELj0ELj24576ELj1536ELj128ELj224ELj128ELj1ELj128ELj128ELj64ELj4ELj128ELj128ELj1ELb0ELj151ELNS_8GemmTypeE0ELb0EN7cutlass10bfloat16_tENS_16EpilogueIdentityEEEvPijjj14CUtensorMap_stS9_S9_S9_S9_,"aw",@nobits
	.sectionflags	@""
	.align	1024
	.zero		1024


//--------------------- .nv.shared.reserved.0     --------------------------
	.section	.nv.shared.reserved.0,"aw",@nobits
	.align	8
	.weak		__nv_reservedSMEM_offset_0_alias
	.size		__nv_reservedSMEM_offset_0_alias, 0, 64
	.other		__nv_reservedSMEM_offset_0_alias,@"STO_CUDA_RESERVED_SHARED STV_DEFAULT"
__nv_reservedSMEM_offset_0_alias:
	.zero		0
.nv.shared.reserved.0:
	.zero		64
	.weak		__nv_reservedSMEM_allocation_phase
	.type		__nv_reservedSMEM_allocation_phase,@object
	.size		__nv_reservedSMEM_allocation_phase,(.L_0 - __nv_reservedSMEM_allocation_phase)
__nv_reservedSMEM_allocation_phase:
	.zero		1
.L_0:
	.zero		7
	.weak		__nv_reservedSMEM_devtool_atexit_pc
	.type		__nv_reservedSMEM_devtool_atexit_pc,@object
	.size		__nv_reservedSMEM_devtool_atexit_pc,(__nv_reservedSMEM_allocation_mask - __nv_reservedSMEM_devtool_atexit_pc)
__nv_reservedSMEM_devtool_atexit_pc:
	.zero		8
	.weak		__nv_reservedSMEM_allocation_mask
	.type		__nv_reservedSMEM_allocation_mask,@object
	.size		__nv_reservedSMEM_allocation_mask,(.L_2 - __nv_reservedSMEM_allocation_mask)
__nv_reservedSMEM_allocation_mask:
	.zero		4
.L_2:


//--------------------- .nv.global                --------------------------
	.section	.nv.global,"aw",@nobits
.nv.global:
	.type		_ZN45_INTERNAL_3721b403_9_kernel_cu_5c48e99b_913674cute1_E,@object
	.size		_ZN45_INTERNAL_3721b403_9_kernel_cu_5c48e99b_913674cute1_E,(_ZN45_INTERNAL_3721b403_9_kernel_cu_5c48e99b_913674cuda3std3__45__cpo6cbeginE - _ZN45_INTERNAL_3721b403_9_kernel_cu_5c48e99b_913674cute1_E)
_ZN45_INTERNAL_3721b403_9_kernel_cu_5c48e99b_913674cute1_E:
	.zero		1
	.type		_ZN45_INTERNAL_3721b403_9_kernel_cu_5c48e99b_913674cuda3std3__45__cpo6cbeginE,@object
	.size		_ZN45_INTERNAL_3721b403_9_kernel_cu_5c48e99b_913674cuda3std3__45__cpo6cbeginE,(_ZN45_INTERNAL_3721b403_9_kernel_cu_5c48e99b_913674cuda3std3__48in_placeE - _ZN45_INTERNAL_3721b403_9_kernel_cu_5c48e99b_913674cuda3std3__45__cpo6cbeginE)
_ZN45_INTERNAL_3721b403_9_kernel_cu_5c48e99b_913674cuda3std3__45__cpo6cbeginE:
	.zero		1
	.type		_ZN45_INTERNAL_3721b403_9_kernel_cu_5c48e99b_913674cuda3std3__48in_placeE,@object
	.size		_ZN45_INTERNAL_3721b403_9_kernel_cu_5c48e99b_913674cuda3std3__48in_placeE,(_ZN45_INTERNAL_3721b403_9_kernel_cu_5c48e99b_913674cuda3std6ranges3__45__cpo9iter_moveE - _ZN45_INTERNAL_3721b403_9_kernel_cu_5c48e99b_913674cuda3std3__48in_placeE)
_ZN45_INTERNAL_3721b403_9_kernel_cu_5c48e99b_913674cuda3std3__48in_placeE:
	.zero		1
	.type		_ZN45_INTERNAL_3721b403_9_kernel_cu_5c48e99b_913674cuda3std6ranges3__45__cpo9iter_moveE,@object
	.size		_ZN45_INTERNAL_3721b403_9_kernel_cu_5c48e99b_913674cuda3std6ranges3__45__cpo9iter_moveE,(_ZN45_INTERNAL_3721b403_9_kernel_cu_5c48e99b_913674cuda3std3__45__cpo5beginE - _ZN45_INTERNAL_3721b403_9_kernel_cu_5c48e99b_913674cuda3std6ranges3__45__cpo9iter_moveE)
_ZN45_INTERNAL_3721b403_9_kernel_cu_5c48e99b_913674cuda3std6ranges3__45__cpo9iter_moveE:
	.zero		1
	.type		_ZN45_INTERNAL_3721b403_9_kernel_cu_5c48e99b_913674cuda3std3__45__cpo5beginE,@object
	.size		_ZN45_INTERNAL_3721b403_9_kernel_cu_5c48e99b_913674cuda3std3__45__cpo5beginE,(_ZN45_INTERNAL_3721b403_9_kernel_cu_5c48e99b_913674cuda3std3__447_GLOBAL__N__3721b403_9_kernel_cu_5c48e99b_913676ignoreE - _ZN45_INTERNAL_3721b403_9_kernel_cu_5c48e99b_913674cuda3std3__45__cpo5beginE)
_ZN45_INTERNAL_3721b403_9_kernel_cu_5c48e99b_913674cuda3std3__45__cpo5beginE:
	.zero		1
	.type		_ZN45_INTERNAL_3721b403_9_kernel_cu_5c48e99b_913674cuda3std3__447_GLOBAL__N__3721b403_9_kernel_cu_5c48e99b_913676ignoreE,@object
	.size		_ZN45_INTERNAL_3721b403_9_kernel_cu_5c48e99b_913674cuda3std3__447_GLOBAL__N__3721b403_9_kernel_cu_5c48e99b_913676ignoreE,(_ZN45_INTERNAL_3721b403_9_kernel_cu_5c48e99b_913674cute7productE - _ZN45_INTERNAL_3721b403_9_kernel_cu_5c48e99b_913674cuda3std3__447_GLOBAL__N__3721b403_9_kernel_cu_5c48e99b_913676ignoreE)
_ZN45_INTERNAL_3721b403_9_kernel_cu_5c48e99b_913674cuda3std3__447_GLOBAL__N__3721b403_9_kernel_cu_5c48e99b_913676ignoreE:
	.zero		1
	.type		_ZN45_INTERNAL_3721b403_9_kernel_cu_5c48e99b_913674cute7productE,@object
	.size		_ZN45_INTERNAL_3721b403_9_kernel_cu_5c48e99b_913674cute7productE,(_ZN45_INTERNAL_3721b403_9_kernel_cu_5c48e99b_913674cuda3std3__45__cpo3endE - _ZN45_INTERNAL_3721b403_9_kernel_cu_5c48e99b_913674cute7productE)
_ZN45_INTERNAL_3721b403_9_kernel_cu_5c48e99b_913674cute7productE:
	.zero		1
	.type		_ZN45_INTERNAL_3721b403_9_kernel_cu_5c48e99b_913674cuda3std3__45__cpo3endE,@object
	.size		_ZN45_INTERNAL_3721b403_9_kernel_cu_5c48e99b_913674cuda3std3__45__cpo3endE,(_ZN45_INTERNAL_3721b403_9_kernel_cu_5c48e99b_913674cuda3std3__419piecewise_constructE - _ZN45_INTERNAL_3721b403_9_kernel_cu_5c48e99b_913674cuda3std3__45__cpo3endE)
_ZN45_INTERNAL_3721b403_9_kernel_cu_5c48e99b_913674cuda3std3__45__cpo3endE:
	.zero		1
	.type		_ZN45_INTERNAL_3721b403_9_kernel_cu_5c48e99b_913674cuda3std3__419piecewise_constructE,@object
	.size		_ZN45_INTERNAL_3721b403_9_kernel_cu_5c48e99b_913674cuda3std3__419piecewise_constructE,(_ZN45_INTERNAL_3721b403_9_kernel_cu_5c48e99b_913674cuda3std3__45__cpo4cendE - _ZN45_INTERNAL_3721b403_9_kernel_cu_5c48e99b_913674cuda3std3__419piecewise_constructE)
_ZN45_INTERNAL_3721b403_9_kernel_cu_5c48e99b_913674cuda3std3__419piecewise_constructE:
	.zero		1
	.type		_ZN45_INTERNAL_3721b403_9_kernel_cu_5c48e99b_913674cuda3std3__45__cpo4cendE,@object
	.size		_ZN45_INTERNAL_3721b403_9_kernel_cu_5c48e99b_913674cuda3std3__45__cpo4cendE,(_ZN45_INTERNAL_3721b403_9_kernel_cu_5c48e99b_913674cuda3std6ranges3__45__cpo4swapE - _ZN45_INTERNAL_3721b403_9_kernel_cu_5c48e99b_913674cuda3std3__45__cpo4cendE)
_ZN45_INTERNAL_3721b403_9_kernel_cu_5c48e99b_913674cuda3std3__45__cpo4cendE:
	.zero		1
	.type		_ZN45_INTERNAL_3721b403_9_kernel_cu_5c48e99b_913674cuda3std6ranges3__45__cpo4swapE,@object
	.size		_ZN45_INTERNAL_3721b403_9_kernel_cu_5c48e99b_913674cuda3std6ranges3__45__cpo4swapE,(.L_10 - _ZN45_INTERNAL_3721b403_9_kernel_cu_5c48e99b_913674cuda3std6ranges3__45__cpo4swapE)
_ZN45_INTERNAL_3721b403_9_kernel_cu_5c48e99b_913674cuda3std6ranges3__45__cpo4swapE:
	.zero		1
.L_10:


//--------------------- .nv.constant0._ZN9deep_gemm24sm100_fp8_gemm_1d1d_implILN4cute4UMMA5MajorE0ELS3_0ELj0ELj24576ELj1536ELj128ELj224ELj128ELj1ELj128ELj128ELj64ELj4ELj128ELj128ELj1ELb0ELj151ELNS_8GemmTypeE0ELb0EN7cutlass10bfloat16_tENS_16EpilogueIdentityEEEvPijjj14CUtensorMap_stS9_S9_S9_S9_ --------------------------
	.section	.nv.constant0._ZN9deep_gemm24sm100_fp8_gemm_1d1d_implILN4cute4UMMA5MajorE0ELS3_0ELj0ELj24576ELj1536ELj128ELj224ELj128ELj1ELj128ELj128ELj64ELj4ELj128ELj128ELj1ELb0ELj151ELNS_8GemmTypeE0ELb0EN7cutlass10bfloat16_tENS_16EpilogueIdentityEEEvPijjj14CUtensorMap_stS9_S9_S9_S9_,"a",@progbits
	.sectionflags	@""
	.align	4
.nv.constant0._ZN9deep_gemm24sm100_fp8_gemm_1d1d_implILN4cute4UMMA5MajorE0ELS3_0ELj0ELj24576ELj1536ELj128ELj224ELj128ELj1ELj128ELj128ELj64ELj4ELj128ELj128ELj1ELb0ELj151ELNS_8GemmTypeE0ELb0EN7cutlass10bfloat16_tENS_16EpilogueIdentityEEEvPijjj14CUtensorMap_stS9_S9_S9_S9_:
	.zero		1600


//--------------------- SYMBOLS --------------------------

	.type		.nv.reservedSmem.offset0,@object
	.size		.nv.reservedSmem.offset0,0x4
	.type		.nv.reservedSmem.cap,@object
	.size		.nv.reservedSmem.cap,0x4
